//
// Generated by NVIDIA NVVM Compiler
//
// Compiler Build ID: CL-36424714
// Cuda compilation tools, release 13.0, V13.0.88
// Based on NVVM 20.0.0
//

.version 9.0
.target sm_100
.address_size 64

	// .globl	_Z8relu_GPUPf

.visible .entry _Z8relu_GPUPf(
	.param .u64 .ptr .align 1 _Z8relu_GPUPf_param_0
)
{
	.reg .pred 	%p<2>;
	.reg .b32 	%r<5>;
	.reg .b32 	%f<3>;
	.reg .b64 	%rd<5>;

	ld.param.u64 	%rd1, [_Z8relu_GPUPf_param_0];
	mov.u32 	%r2, %tid.x;
	mov.u32 	%r3, %ntid.x;
	mov.u32 	%r4, %ctaid.x;
	mad.lo.s32 	%r1, %r3, %r4, %r2;
	setp.gt.s32 	%p1, %r1, 127;
	@%p1 bra 	$L__BB0_2;
	cvta.to.global.u64 	%rd2, %rd1;
	mul.wide.s32 	%rd3, %r1, 4;
	add.s64 	%rd4, %rd2, %rd3;
	ld.global.f32 	%f1, [%rd4];
	max.f32 	%f2, %f1, 0f00000000;
	st.global.f32 	[%rd4], %f2;
$L__BB0_2:
	ret;

}
	// .globl	_Z11softmax_GPUPfi
.visible .entry _Z11softmax_GPUPfi(
	.param .u64 .ptr .align 1 _Z11softmax_GPUPfi_param_0,
	.param .u32 _Z11softmax_GPUPfi_param_1
)
{
	.reg .pred 	%p<19>;
	.reg .b32 	%r<70>;
	.reg .b32 	%f<269>;
	.reg .b64 	%rd<26>;

	ld.param.u64 	%rd11, [_Z11softmax_GPUPfi_param_0];
	ld.param.u32 	%r27, [_Z11softmax_GPUPfi_param_1];
	cvta.to.global.u64 	%rd1, %rd11;
	setp.lt.s32 	%p1, %r27, 1;
	mov.f32 	%f267, 0f00000000;
	@%p1 bra 	$L__BB1_12;
	and.b32  	%r1, %r27, 7;
	setp.lt.u32 	%p2, %r27, 8;
	mov.f32 	%f267, 0f00000000;
	mov.b32 	%r61, 0;
	@%p2 bra 	$L__BB1_4;
	and.b32  	%r61, %r27, 2147483640;
	neg.s32 	%r64, %r61;
	add.s64 	%rd23, %rd1, 16;
	mov.f32 	%f267, 0f00000000;
$L__BB1_3:
	.pragma "nounroll";
	ld.global.f32 	%f17, [%rd23+-16];
	fma.rn.f32 	%f18, %f17, 0f3BBB989D, 0f3F000000;
	cvt.sat.f32.f32 	%f19, %f18;
	mov.f32 	%f20, 0f4B400001;
	mov.f32 	%f21, 0f437C0000;
	fma.rm.f32 	%f22, %f19, %f21, %f20;
	add.f32 	%f23, %f22, 0fCB40007F;
	neg.f32 	%f24, %f23;
	fma.rn.f32 	%f25, %f17, 0f3FB8AA3B, %f24;
	fma.rn.f32 	%f26, %f17, 0f32A57060, %f25;
	mov.b32 	%r29, %f22;
	shl.b32 	%r30, %r29, 23;
	mov.b32 	%f27, %r30;
	ex2.approx.ftz.f32 	%f28, %f26;
	mul.f32 	%f29, %f28, %f27;
	st.global.f32 	[%rd23+-16], %f29;
	add.f32 	%f30, %f267, %f29;
	ld.global.f32 	%f31, [%rd23+-12];
	fma.rn.f32 	%f32, %f31, 0f3BBB989D, 0f3F000000;
	cvt.sat.f32.f32 	%f33, %f32;
	fma.rm.f32 	%f34, %f33, %f21, %f20;
	add.f32 	%f35, %f34, 0fCB40007F;
	neg.f32 	%f36, %f35;
	fma.rn.f32 	%f37, %f31, 0f3FB8AA3B, %f36;
	fma.rn.f32 	%f38, %f31, 0f32A57060, %f37;
	mov.b32 	%r31, %f34;
	shl.b32 	%r32, %r31, 23;
	mov.b32 	%f39, %r32;
	ex2.approx.ftz.f32 	%f40, %f38;
	mul.f32 	%f41, %f40, %f39;
	st.global.f32 	[%rd23+-12], %f41;
	add.f32 	%f42, %f30, %f41;
	ld.global.f32 	%f43, [%rd23+-8];
	fma.rn.f32 	%f44, %f43, 0f3BBB989D, 0f3F000000;
	cvt.sat.f32.f32 	%f45, %f44;
	fma.rm.f32 	%f46, %f45, %f21, %f20;
	add.f32 	%f47, %f46, 0fCB40007F;
	neg.f32 	%f48, %f47;
	fma.rn.f32 	%f49, %f43, 0f3FB8AA3B, %f48;
	fma.rn.f32 	%f50, %f43, 0f32A57060, %f49;
	mov.b32 	%r33, %f46;
	shl.b32 	%r34, %r33, 23;
	mov.b32 	%f51, %r34;
	ex2.approx.ftz.f32 	%f52, %f50;
	mul.f32 	%f53, %f52, %f51;
	st.global.f32 	[%rd23+-8], %f53;
	add.f32 	%f54, %f42, %f53;
	ld.global.f32 	%f55, [%rd23+-4];
	fma.rn.f32 	%f56, %f55, 0f3BBB989D, 0f3F000000;
	cvt.sat.f32.f32 	%f57, %f56;
	fma.rm.f32 	%f58, %f57, %f21, %f20;
	add.f32 	%f59, %f58, 0fCB40007F;
	neg.f32 	%f60, %f59;
	fma.rn.f32 	%f61, %f55, 0f3FB8AA3B, %f60;
	fma.rn.f32 	%f62, %f55, 0f32A57060, %f61;
	mov.b32 	%r35, %f58;
	shl.b32 	%r36, %r35, 23;
	mov.b32 	%f63, %r36;
	ex2.approx.ftz.f32 	%f64, %f62;
	mul.f32 	%f65, %f64, %f63;
	st.global.f32 	[%rd23+-4], %f65;
	add.f32 	%f66, %f54, %f65;
	ld.global.f32 	%f67, [%rd23];
	fma.rn.f32 	%f68, %f67, 0f3BBB989D, 0f3F000000;
	cvt.sat.f32.f32 	%f69, %f68;
	fma.rm.f32 	%f70, %f69, %f21, %f20;
	add.f32 	%f71, %f70, 0fCB40007F;
	neg.f32 	%f72, %f71;
	fma.rn.f32 	%f73, %f67, 0f3FB8AA3B, %f72;
	fma.rn.f32 	%f74, %f67, 0f32A57060, %f73;
	mov.b32 	%r37, %f70;
	shl.b32 	%r38, %r37, 23;
	mov.b32 	%f75, %r38;
	ex2.approx.ftz.f32 	%f76, %f74;
	mul.f32 	%f77, %f76, %f75;
	st.global.f32 	[%rd23], %f77;
	add.f32 	%f78, %f66, %f77;
	ld.global.f32 	%f79, [%rd23+4];
	fma.rn.f32 	%f80, %f79, 0f3BBB989D, 0f3F000000;
	cvt.sat.f32.f32 	%f81, %f80;
	fma.rm.f32 	%f82, %f81, %f21, %f20;
	add.f32 	%f83, %f82, 0fCB40007F;
	neg.f32 	%f84, %f83;
	fma.rn.f32 	%f85, %f79, 0f3FB8AA3B, %f84;
	fma.rn.f32 	%f86, %f79, 0f32A57060, %f85;
	mov.b32 	%r39, %f82;
	shl.b32 	%r40, %r39, 23;
	mov.b32 	%f87, %r40;
	ex2.approx.ftz.f32 	%f88, %f86;
	mul.f32 	%f89, %f88, %f87;
	st.global.f32 	[%rd23+4], %f89;
	add.f32 	%f90, %f78, %f89;
	ld.global.f32 	%f91, [%rd23+8];
	fma.rn.f32 	%f92, %f91, 0f3BBB989D, 0f3F000000;
	cvt.sat.f32.f32 	%f93, %f92;
	fma.rm.f32 	%f94, %f93, %f21, %f20;
	add.f32 	%f95, %f94, 0fCB40007F;
	neg.f32 	%f96, %f95;
	fma.rn.f32 	%f97, %f91, 0f3FB8AA3B, %f96;
	fma.rn.f32 	%f98, %f91, 0f32A57060, %f97;
	mov.b32 	%r41, %f94;
	shl.b32 	%r42, %r41, 23;
	mov.b32 	%f99, %r42;
	ex2.approx.ftz.f32 	%f100, %f98;
	mul.f32 	%f101, %f100, %f99;
	st.global.f32 	[%rd23+8], %f101;
	add.f32 	%f102, %f90, %f101;
	ld.global.f32 	%f103, [%rd23+12];
	fma.rn.f32 	%f104, %f103, 0f3BBB989D, 0f3F000000;
	cvt.sat.f32.f32 	%f105, %f104;
	fma.rm.f32 	%f106, %f105, %f21, %f20;
	add.f32 	%f107, %f106, 0fCB40007F;
	neg.f32 	%f108, %f107;
	fma.rn.f32 	%f109, %f103, 0f3FB8AA3B, %f108;
	fma.rn.f32 	%f110, %f103, 0f32A57060, %f109;
	mov.b32 	%r43, %f106;
	shl.b32 	%r44, %r43, 23;
	mov.b32 	%f111, %r44;
	ex2.approx.ftz.f32 	%f112, %f110;
	mul.f32 	%f113, %f112, %f111;
	st.global.f32 	[%rd23+12], %f113;
	add.f32 	%f267, %f102, %f113;
	add.s32 	%r64, %r64, 8;
	add.s64 	%rd23, %rd23, 32;
	setp.eq.s32 	%p3, %r64, 0;
	@%p3 bra 	$L__BB1_4;
	bra.uni 	$L__BB1_3;
$L__BB1_4:
	setp.eq.s32 	%p4, %r1, 0;
	@%p4 bra 	$L__BB1_12;
	and.b32  	%r5, %r27, 3;
	setp.lt.u32 	%p5, %r1, 4;
	@%p5 bra 	$L__BB1_7;
	mul.wide.u32 	%rd12, %r61, 4;
	add.s64 	%rd13, %rd1, %rd12;
	ld.global.f32 	%f115, [%rd13];
	fma.rn.f32 	%f116, %f115, 0f3BBB989D, 0f3F000000;
	cvt.sat.f32.f32 	%f117, %f116;
	mov.f32 	%f118, 0f4B400001;
	mov.f32 	%f119, 0f437C0000;
	fma.rm.f32 	%f120, %f117, %f119, %f118;
	add.f32 	%f121, %f120, 0fCB40007F;
	neg.f32 	%f122, %f121;
	fma.rn.f32 	%f123, %f115, 0f3FB8AA3B, %f122;
	fma.rn.f32 	%f124, %f115, 0f32A57060, %f123;
	mov.b32 	%r45, %f120;
	shl.b32 	%r46, %r45, 23;
	mov.b32 	%f125, %r46;
	ex2.approx.ftz.f32 	%f126, %f124;
	mul.f32 	%f127, %f126, %f125;
	st.global.f32 	[%rd13], %f127;
	add.f32 	%f128, %f267, %f127;
	ld.global.f32 	%f129, [%rd13+4];
	fma.rn.f32 	%f130, %f129, 0f3BBB989D, 0f3F000000;
	cvt.sat.f32.f32 	%f131, %f130;
	fma.rm.f32 	%f132, %f131, %f119, %f118;
	add.f32 	%f133, %f132, 0fCB40007F;
	neg.f32 	%f134, %f133;
	fma.rn.f32 	%f135, %f129, 0f3FB8AA3B, %f134;
	fma.rn.f32 	%f136, %f129, 0f32A57060, %f135;
	mov.b32 	%r47, %f132;
	shl.b32 	%r48, %r47, 23;
	mov.b32 	%f137, %r48;
	ex2.approx.ftz.f32 	%f138, %f136;
	mul.f32 	%f139, %f138, %f137;
	st.global.f32 	[%rd13+4], %f139;
	add.f32 	%f140, %f128, %f139;
	ld.global.f32 	%f141, [%rd13+8];
	fma.rn.f32 	%f142, %f141, 0f3BBB989D, 0f3F000000;
	cvt.sat.f32.f32 	%f143, %f142;
	fma.rm.f32 	%f144, %f143, %f119, %f118;
	add.f32 	%f145, %f144, 0fCB40007F;
	neg.f32 	%f146, %f145;
	fma.rn.f32 	%f147, %f141, 0f3FB8AA3B, %f146;
	fma.rn.f32 	%f148, %f141, 0f32A57060, %f147;
	mov.b32 	%r49, %f144;
	shl.b32 	%r50, %r49, 23;
	mov.b32 	%f149, %r50;
	ex2.approx.ftz.f32 	%f150, %f148;
	mul.f32 	%f151, %f150, %f149;
	st.global.f32 	[%rd13+8], %f151;
	add.f32 	%f152, %f140, %f151;
	ld.global.f32 	%f153, [%rd13+12];
	fma.rn.f32 	%f154, %f153, 0f3BBB989D, 0f3F000000;
	cvt.sat.f32.f32 	%f155, %f154;
	fma.rm.f32 	%f156, %f155, %f119, %f118;
	add.f32 	%f157, %f156, 0fCB40007F;
	neg.f32 	%f158, %f157;
	fma.rn.f32 	%f159, %f153, 0f3FB8AA3B, %f158;
	fma.rn.f32 	%f160, %f153, 0f32A57060, %f159;
	mov.b32 	%r51, %f156;
	shl.b32 	%r52, %r51, 23;
	mov.b32 	%f161, %r52;
	ex2.approx.ftz.f32 	%f162, %f160;
	mul.f32 	%f163, %f162, %f161;
	st.global.f32 	[%rd13+12], %f163;
	add.f32 	%f267, %f152, %f163;
	add.s32 	%r61, %r61, 4;
$L__BB1_7:
	setp.eq.s32 	%p6, %r5, 0;
	@%p6 bra 	$L__BB1_12;
	setp.eq.s32 	%p7, %r5, 1;
	@%p7 bra 	$L__BB1_10;
	mul.wide.u32 	%rd14, %r61, 4;
	add.s64 	%rd15, %rd1, %rd14;
	ld.global.f32 	%f165, [%rd15];
	fma.rn.f32 	%f166, %f165, 0f3BBB989D, 0f3F000000;
	cvt.sat.f32.f32 	%f167, %f166;
	mov.f32 	%f168, 0f4B400001;
	mov.f32 	%f169, 0f437C0000;
	fma.rm.f32 	%f170, %f167, %f169, %f168;
	add.f32 	%f171, %f170, 0fCB40007F;
	neg.f32 	%f172, %f171;
	fma.rn.f32 	%f173, %f165, 0f3FB8AA3B, %f172;
	fma.rn.f32 	%f174, %f165, 0f32A57060, %f173;
	mov.b32 	%r53, %f170;
	shl.b32 	%r54, %r53, 23;
	mov.b32 	%f175, %r54;
	ex2.approx.ftz.f32 	%f176, %f174;
	mul.f32 	%f177, %f176, %f175;
	st.global.f32 	[%rd15], %f177;
	add.f32 	%f178, %f267, %f177;
	ld.global.f32 	%f179, [%rd15+4];
	fma.rn.f32 	%f180, %f179, 0f3BBB989D, 0f3F000000;
	cvt.sat.f32.f32 	%f181, %f180;
	fma.rm.f32 	%f182, %f181, %f169, %f168;
	add.f32 	%f183, %f182, 0fCB40007F;
	neg.f32 	%f184, %f183;
	fma.rn.f32 	%f185, %f179, 0f3FB8AA3B, %f184;
	fma.rn.f32 	%f186, %f179, 0f32A57060, %f185;
	mov.b32 	%r55, %f182;
	shl.b32 	%r56, %r55, 23;
	mov.b32 	%f187, %r56;
	ex2.approx.ftz.f32 	%f188, %f186;
	mul.f32 	%f189, %f188, %f187;
	st.global.f32 	[%rd15+4], %f189;
	add.f32 	%f267, %f178, %f189;
	add.s32 	%r61, %r61, 2;
$L__BB1_10:
	and.b32  	%r57, %r27, 1;
	setp.eq.b32 	%p8, %r57, 1;
	not.pred 	%p9, %p8;
	@%p9 bra 	$L__BB1_12;
	mul.wide.u32 	%rd16, %r61, 4;
	add.s64 	%rd17, %rd1, %rd16;
	ld.global.f32 	%f190, [%rd17];
	fma.rn.f32 	%f191, %f190, 0f3BBB989D, 0f3F000000;
	cvt.sat.f32.f32 	%f192, %f191;
	mov.f32 	%f193, 0f4B400001;
	mov.f32 	%f194, 0f437C0000;
	fma.rm.f32 	%f195, %f192, %f194, %f193;
	add.f32 	%f196, %f195, 0fCB40007F;
	neg.f32 	%f197, %f196;
	fma.rn.f32 	%f198, %f190, 0f3FB8AA3B, %f197;
	fma.rn.f32 	%f199, %f190, 0f32A57060, %f198;
	mov.b32 	%r58, %f195;
	shl.b32 	%r59, %r58, 23;
	mov.b32 	%f200, %r59;
	ex2.approx.ftz.f32 	%f201, %f199;
	mul.f32 	%f202, %f201, %f200;
	st.global.f32 	[%rd17], %f202;
	add.f32 	%f267, %f267, %f202;
$L__BB1_12:
	setp.lt.s32 	%p10, %r27, 1;
	@%p10 bra 	$L__BB1_25;
	and.b32  	%r10, %r27, 15;
	setp.lt.u32 	%p11, %r27, 16;
	mov.b32 	%r66, 0;
	@%p11 bra 	$L__BB1_16;
	and.b32  	%r66, %r27, 2147483632;
	neg.s32 	%r65, %r66;
	add.s64 	%rd24, %rd1, 32;
$L__BB1_15:
	.pragma "nounroll";
	ld.global.f32 	%f203, [%rd24+-32];
	div.rn.f32 	%f204, %f203, %f267;
	st.global.f32 	[%rd24+-32], %f204;
	ld.global.f32 	%f205, [%rd24+-28];
	div.rn.f32 	%f206, %f205, %f267;
	st.global.f32 	[%rd24+-28], %f206;
	ld.global.f32 	%f207, [%rd24+-24];
	div.rn.f32 	%f208, %f207, %f267;
	st.global.f32 	[%rd24+-24], %f208;
	ld.global.f32 	%f209, [%rd24+-20];
	div.rn.f32 	%f210, %f209, %f267;
	st.global.f32 	[%rd24+-20], %f210;
	ld.global.f32 	%f211, [%rd24+-16];
	div.rn.f32 	%f212, %f211, %f267;
	st.global.f32 	[%rd24+-16], %f212;
	ld.global.f32 	%f213, [%rd24+-12];
	div.rn.f32 	%f214, %f213, %f267;
	st.global.f32 	[%rd24+-12], %f214;
	ld.global.f32 	%f215, [%rd24+-8];
	div.rn.f32 	%f216, %f215, %f267;
	st.global.f32 	[%rd24+-8], %f216;
	ld.global.f32 	%f217, [%rd24+-4];
	div.rn.f32 	%f218, %f217, %f267;
	st.global.f32 	[%rd24+-4], %f218;
	ld.global.f32 	%f219, [%rd24];
	div.rn.f32 	%f220, %f219, %f267;
	st.global.f32 	[%rd24], %f220;
	ld.global.f32 	%f221, [%rd24+4];
	div.rn.f32 	%f222, %f221, %f267;
	st.global.f32 	[%rd24+4], %f222;
	ld.global.f32 	%f223, [%rd24+8];
	div.rn.f32 	%f224, %f223, %f267;
	st.global.f32 	[%rd24+8], %f224;
	ld.global.f32 	%f225, [%rd24+12];
	div.rn.f32 	%f226, %f225, %f267;
	st.global.f32 	[%rd24+12], %f226;
	ld.global.f32 	%f227, [%rd24+16];
	div.rn.f32 	%f228, %f227, %f267;
	st.global.f32 	[%rd24+16], %f228;
	ld.global.f32 	%f229, [%rd24+20];
	div.rn.f32 	%f230, %f229, %f267;
	st.global.f32 	[%rd24+20], %f230;
	ld.global.f32 	%f231, [%rd24+24];
	div.rn.f32 	%f232, %f231, %f267;
	st.global.f32 	[%rd24+24], %f232;
	ld.global.f32 	%f233, [%rd24+28];
	div.rn.f32 	%f234, %f233, %f267;
	st.global.f32 	[%rd24+28], %f234;
	add.s32 	%r65, %r65, 16;
	add.s64 	%rd24, %rd24, 64;
	setp.ne.s32 	%p12, %r65, 0;
	@%p12 bra 	$L__BB1_15;
$L__BB1_16:
	setp.eq.s32 	%p13, %r10, 0;
	@%p13 bra 	$L__BB1_25;
	and.b32  	%r18, %r27, 7;
	setp.lt.u32 	%p14, %r10, 8;
	@%p14 bra 	$L__BB1_19;
	mul.wide.u32 	%rd18, %r66, 4;
	add.s64 	%rd19, %rd1, %rd18;
	ld.global.f32 	%f235, [%rd19];
	div.rn.f32 	%f236, %f235, %f267;
	st.global.f32 	[%rd19], %f236;
	ld.global.f32 	%f237, [%rd19+4];
	div.rn.f32 	%f238, %f237, %f267;
	st.global.f32 	[%rd19+4], %f238;
	ld.global.f32 	%f239, [%rd19+8];
	div.rn.f32 	%f240, %f239, %f267;
	st.global.f32 	[%rd19+8], %f240;
	ld.global.f32 	%f241, [%rd19+12];
	div.rn.f32 	%f242, %f241, %f267;
	st.global.f32 	[%rd19+12], %f242;
	ld.global.f32 	%f243, [%rd19+16];
	div.rn.f32 	%f244, %f243, %f267;
	st.global.f32 	[%rd19+16], %f244;
	ld.global.f32 	%f245, [%rd19+20];
	div.rn.f32 	%f246, %f245, %f267;
	st.global.f32 	[%rd19+20], %f246;
	ld.global.f32 	%f247, [%rd19+24];
	div.rn.f32 	%f248, %f247, %f267;
	st.global.f32 	[%rd19+24], %f248;
	ld.global.f32 	%f249, [%rd19+28];
	div.rn.f32 	%f250, %f249, %f267;
	st.global.f32 	[%rd19+28], %f250;
	add.s32 	%r66, %r66, 8;
$L__BB1_19:
	setp.eq.s32 	%p15, %r18, 0;
	@%p15 bra 	$L__BB1_25;
	and.b32  	%r21, %r27, 3;
	setp.lt.u32 	%p16, %r18, 4;
	@%p16 bra 	$L__BB1_22;
	mul.wide.u32 	%rd20, %r66, 4;
	add.s64 	%rd21, %rd1, %rd20;
	ld.global.f32 	%f251, [%rd21];
	div.rn.f32 	%f252, %f251, %f267;
	st.global.f32 	[%rd21], %f252;
	ld.global.f32 	%f253, [%rd21+4];
	div.rn.f32 	%f254, %f253, %f267;
	st.global.f32 	[%rd21+4], %f254;
	ld.global.f32 	%f255, [%rd21+8];
	div.rn.f32 	%f256, %f255, %f267;
	st.global.f32 	[%rd21+8], %f256;
	ld.global.f32 	%f257, [%rd21+12];
	div.rn.f32 	%f258, %f257, %f267;
	st.global.f32 	[%rd21+12], %f258;
	add.s32 	%r66, %r66, 4;
$L__BB1_22:
	setp.eq.s32 	%p17, %r21, 0;
	@%p17 bra 	$L__BB1_25;
	mul.wide.u32 	%rd22, %r66, 4;
	add.s64 	%rd25, %rd1, %rd22;
	neg.s32 	%r69, %r21;
$L__BB1_24:
	.pragma "nounroll";
	ld.global.f32 	%f259, [%rd25];
	div.rn.f32 	%f260, %f259, %f267;
	st.global.f32 	[%rd25], %f260;
	add.s64 	%rd25, %rd25, 4;
	add.s32 	%r69, %r69, 1;
	setp.ne.s32 	%p18, %r69, 0;
	@%p18 bra 	$L__BB1_24;
$L__BB1_25:
	ret;

}
	// .globl	_Z18forward_hidden_GPUPfS_S_S_
.visible .entry _Z18forward_hidden_GPUPfS_S_S_(
	.param .u64 .ptr .align 1 _Z18forward_hidden_GPUPfS_S_S__param_0,
	.param .u64 .ptr .align 1 _Z18forward_hidden_GPUPfS_S_S__param_1,
	.param .u64 .ptr .align 1 _Z18forward_hidden_GPUPfS_S_S__param_2,
	.param .u64 .ptr .align 1 _Z18forward_hidden_GPUPfS_S_S__param_3
)
{
	.reg .pred 	%p<3>;
	.reg .b32 	%r<13>;
	.reg .b32 	%f<52>;
	.reg .b64 	%rd<19>;

	ld.param.u64 	%rd6, [_Z18forward_hidden_GPUPfS_S_S__param_0];
	ld.param.u64 	%rd7, [_Z18forward_hidden_GPUPfS_S_S__param_1];
	ld.param.u64 	%rd8, [_Z18forward_hidden_GPUPfS_S_S__param_2];
	ld.param.u64 	%rd9, [_Z18forward_hidden_GPUPfS_S_S__param_3];
	mov.u32 	%r7, %tid.x;
	mov.u32 	%r8, %ntid.x;
	mov.u32 	%r9, %ctaid.x;
	mad.lo.s32 	%r1, %r8, %r9, %r7;
	setp.gt.s32 	%p1, %r1, 127;
	@%p1 bra 	$L__BB2_3;
	cvta.to.global.u64 	%rd10, %rd9;
	cvta.to.global.u64 	%rd11, %rd6;
	mul.wide.s32 	%rd12, %r1, 4;
	add.s64 	%rd13, %rd11, %rd12;
	ld.global.f32 	%f51, [%rd13];
	add.s64 	%rd1, %rd10, %rd12;
	st.global.f32 	[%rd1], %f51;
	mul.lo.s32 	%r11, %r1, 784;
	cvta.to.global.u64 	%rd14, %rd7;
	add.s64 	%rd2, %rd14, 32;
	cvta.to.global.u64 	%rd15, %rd8;
	add.s64 	%rd18, %rd15, 32;
	mov.b32 	%r12, 0;
$L__BB2_2:
	mul.wide.s32 	%rd16, %r11, 4;
	add.s64 	%rd17, %rd2, %rd16;
	ld.global.f32 	%f4, [%rd17+-32];
	ld.global.f32 	%f5, [%rd18+-32];
	fma.rn.f32 	%f6, %f4, %f5, %f51;
	st.global.f32 	[%rd1], %f6;
	ld.global.f32 	%f7, [%rd17+-28];
	ld.global.f32 	%f8, [%rd18+-28];
	fma.rn.f32 	%f9, %f7, %f8, %f6;
	st.global.f32 	[%rd1], %f9;
	ld.global.f32 	%f10, [%rd17+-24];
	ld.global.f32 	%f11, [%rd18+-24];
	fma.rn.f32 	%f12, %f10, %f11, %f9;
	st.global.f32 	[%rd1], %f12;
	ld.global.f32 	%f13, [%rd17+-20];
	ld.global.f32 	%f14, [%rd18+-20];
	fma.rn.f32 	%f15, %f13, %f14, %f12;
	st.global.f32 	[%rd1], %f15;
	ld.global.f32 	%f16, [%rd17+-16];
	ld.global.f32 	%f17, [%rd18+-16];
	fma.rn.f32 	%f18, %f16, %f17, %f15;
	st.global.f32 	[%rd1], %f18;
	ld.global.f32 	%f19, [%rd17+-12];
	ld.global.f32 	%f20, [%rd18+-12];
	fma.rn.f32 	%f21, %f19, %f20, %f18;
	st.global.f32 	[%rd1], %f21;
	ld.global.f32 	%f22, [%rd17+-8];
	ld.global.f32 	%f23, [%rd18+-8];
	fma.rn.f32 	%f24, %f22, %f23, %f21;
	st.global.f32 	[%rd1], %f24;
	ld.global.f32 	%f25, [%rd17+-4];
	ld.global.f32 	%f26, [%rd18+-4];
	fma.rn.f32 	%f27, %f25, %f26, %f24;
	st.global.f32 	[%rd1], %f27;
	ld.global.f32 	%f28, [%rd17];
	ld.global.f32 	%f29, [%rd18];
	fma.rn.f32 	%f30, %f28, %f29, %f27;
	st.global.f32 	[%rd1], %f30;
	ld.global.f32 	%f31, [%rd17+4];
	ld.global.f32 	%f32, [%rd18+4];
	fma.rn.f32 	%f33, %f31, %f32, %f30;
	st.global.f32 	[%rd1], %f33;
	ld.global.f32 	%f34, [%rd17+8];
	ld.global.f32 	%f35, [%rd18+8];
	fma.rn.f32 	%f36, %f34, %f35, %f33;
	st.global.f32 	[%rd1], %f36;
	ld.global.f32 	%f37, [%rd17+12];
	ld.global.f32 	%f38, [%rd18+12];
	fma.rn.f32 	%f39, %f37, %f38, %f36;
	st.global.f32 	[%rd1], %f39;
	ld.global.f32 	%f40, [%rd17+16];
	ld.global.f32 	%f41, [%rd18+16];
	fma.rn.f32 	%f42, %f40, %f41, %f39;
	st.global.f32 	[%rd1], %f42;
	ld.global.f32 	%f43, [%rd17+20];
	ld.global.f32 	%f44, [%rd18+20];
	fma.rn.f32 	%f45, %f43, %f44, %f42;
	st.global.f32 	[%rd1], %f45;
	ld.global.f32 	%f46, [%rd17+24];
	ld.global.f32 	%f47, [%rd18+24];
	fma.rn.f32 	%f48, %f46, %f47, %f45;
	st.global.f32 	[%rd1], %f48;
	ld.global.f32 	%f49, [%rd17+28];
	ld.global.f32 	%f50, [%rd18+28];
	fma.rn.f32 	%f51, %f49, %f50, %f48;
	st.global.f32 	[%rd1], %f51;
	add.s32 	%r12, %r12, 16;
	add.s32 	%r11, %r11, 16;
	add.s64 	%rd18, %rd18, 64;
	setp.ne.s32 	%p2, %r12, 784;
	@%p2 bra 	$L__BB2_2;
$L__BB2_3:
	ret;

}
	// .globl	_Z18forward_output_GPUPfS_S_S_
.visible .entry _Z18forward_output_GPUPfS_S_S_(
	.param .u64 .ptr .align 1 _Z18forward_output_GPUPfS_S_S__param_0,
	.param .u64 .ptr .align 1 _Z18forward_output_GPUPfS_S_S__param_1,
	.param .u64 .ptr .align 1 _Z18forward_output_GPUPfS_S_S__param_2,
	.param .u64 .ptr .align 1 _Z18forward_output_GPUPfS_S_S__param_3
)
{
	.reg .pred 	%p<3>;
	.reg .b32 	%r<13>;
	.reg .b32 	%f<52>;
	.reg .b64 	%rd<19>;

	ld.param.u64 	%rd6, [_Z18forward_output_GPUPfS_S_S__param_0];
	ld.param.u64 	%rd7, [_Z18forward_output_GPUPfS_S_S__param_1];
	ld.param.u64 	%rd8, [_Z18forward_output_GPUPfS_S_S__param_2];
	ld.param.u64 	%rd9, [_Z18forward_output_GPUPfS_S_S__param_3];
	mov.u32 	%r7, %ntid.x;
	mov.u32 	%r8, %ctaid.x;
	mov.u32 	%r9, %tid.x;
	mad.lo.s32 	%r1, %r7, %r8, %r9;
	setp.gt.s32 	%p1, %r1, 9;
	@%p1 bra 	$L__BB3_3;
	cvta.to.global.u64 	%rd10, %rd9;
	cvta.to.global.u64 	%rd11, %rd6;
	mul.wide.s32 	%rd12, %r1, 4;
	add.s64 	%rd13, %rd11, %rd12;
	ld.global.f32 	%f51, [%rd13];
	add.s64 	%rd1, %rd10, %rd12;
	st.global.f32 	[%rd1], %f51;
	shl.b32 	%r11, %r1, 7;
	cvta.to.global.u64 	%rd14, %rd7;
	add.s64 	%rd2, %rd14, 32;
	cvta.to.global.u64 	%rd15, %rd8;
	add.s64 	%rd18, %rd15, 32;
	mov.b32 	%r12, 0;
$L__BB3_2:
	mul.wide.s32 	%rd16, %r11, 4;
	add.s64 	%rd17, %rd2, %rd16;
	ld.global.f32 	%f4, [%rd17+-32];
	ld.global.f32 	%f5, [%rd18+-32];
	fma.rn.f32 	%f6, %f4, %f5, %f51;
	st.global.f32 	[%rd1], %f6;
	ld.global.f32 	%f7, [%rd17+-28];
	ld.global.f32 	%f8, [%rd18+-28];
	fma.rn.f32 	%f9, %f7, %f8, %f6;
	st.global.f32 	[%rd1], %f9;
	ld.global.f32 	%f10, [%rd17+-24];
	ld.global.f32 	%f11, [%rd18+-24];
	fma.rn.f32 	%f12, %f10, %f11, %f9;
	st.global.f32 	[%rd1], %f12;
	ld.global.f32 	%f13, [%rd17+-20];
	ld.global.f32 	%f14, [%rd18+-20];
	fma.rn.f32 	%f15, %f13, %f14, %f12;
	st.global.f32 	[%rd1], %f15;
	ld.global.f32 	%f16, [%rd17+-16];
	ld.global.f32 	%f17, [%rd18+-16];
	fma.rn.f32 	%f18, %f16, %f17, %f15;
	st.global.f32 	[%rd1], %f18;
	ld.global.f32 	%f19, [%rd17+-12];
	ld.global.f32 	%f20, [%rd18+-12];
	fma.rn.f32 	%f21, %f19, %f20, %f18;
	st.global.f32 	[%rd1], %f21;
	ld.global.f32 	%f22, [%rd17+-8];
	ld.global.f32 	%f23, [%rd18+-8];
	fma.rn.f32 	%f24, %f22, %f23, %f21;
	st.global.f32 	[%rd1], %f24;
	ld.global.f32 	%f25, [%rd17+-4];
	ld.global.f32 	%f26, [%rd18+-4];
	fma.rn.f32 	%f27, %f25, %f26, %f24;
	st.global.f32 	[%rd1], %f27;
	ld.global.f32 	%f28, [%rd17];
	ld.global.f32 	%f29, [%rd18];
	fma.rn.f32 	%f30, %f28, %f29, %f27;
	st.global.f32 	[%rd1], %f30;
	ld.global.f32 	%f31, [%rd17+4];
	ld.global.f32 	%f32, [%rd18+4];
	fma.rn.f32 	%f33, %f31, %f32, %f30;
	st.global.f32 	[%rd1], %f33;
	ld.global.f32 	%f34, [%rd17+8];
	ld.global.f32 	%f35, [%rd18+8];
	fma.rn.f32 	%f36, %f34, %f35, %f33;
	st.global.f32 	[%rd1], %f36;
	ld.global.f32 	%f37, [%rd17+12];
	ld.global.f32 	%f38, [%rd18+12];
	fma.rn.f32 	%f39, %f37, %f38, %f36;
	st.global.f32 	[%rd1], %f39;
	ld.global.f32 	%f40, [%rd17+16];
	ld.global.f32 	%f41, [%rd18+16];
	fma.rn.f32 	%f42, %f40, %f41, %f39;
	st.global.f32 	[%rd1], %f42;
	ld.global.f32 	%f43, [%rd17+20];
	ld.global.f32 	%f44, [%rd18+20];
	fma.rn.f32 	%f45, %f43, %f44, %f42;
	st.global.f32 	[%rd1], %f45;
	ld.global.f32 	%f46, [%rd17+24];
	ld.global.f32 	%f47, [%rd18+24];
	fma.rn.f32 	%f48, %f46, %f47, %f45;
	st.global.f32 	[%rd1], %f48;
	ld.global.f32 	%f49, [%rd17+28];
	ld.global.f32 	%f50, [%rd18+28];
	fma.rn.f32 	%f51, %f49, %f50, %f48;
	st.global.f32 	[%rd1], %f51;
	add.s32 	%r12, %r12, 16;
	add.s32 	%r11, %r11, 16;
	add.s64 	%rd18, %rd18, 64;
	setp.ne.s32 	%p2, %r12, 128;
	@%p2 bra 	$L__BB3_2;
$L__BB3_3:
	ret;

}
	// .globl	_Z27compute_output_gradient_GPUPfS_S_i
.visible .entry _Z27compute_output_gradient_GPUPfS_S_i(
	.param .u64 .ptr .align 1 _Z27compute_output_gradient_GPUPfS_S_i_param_0,
	.param .u64 .ptr .align 1 _Z27compute_output_gradient_GPUPfS_S_i_param_1,
	.param .u64 .ptr .align 1 _Z27compute_output_gradient_GPUPfS_S_i_param_2,
	.param .u32 _Z27compute_output_gradient_GPUPfS_S_i_param_3
)
{
	.reg .pred 	%p<2>;
	.reg .b32 	%r<6>;
	.reg .b32 	%f<4>;
	.reg .b64 	%rd<11>;

	ld.param.u64 	%rd1, [_Z27compute_output_gradient_GPUPfS_S_i_param_0];
	ld.param.u64 	%rd2, [_Z27compute_output_gradient_GPUPfS_S_i_param_1];
	ld.param.u64 	%rd3, [_Z27compute_output_gradient_GPUPfS_S_i_param_2];
	ld.param.u32 	%r2, [_Z27compute_output_gradient_GPUPfS_S_i_param_3];
	mov.u32 	%r3, %tid.x;
	mov.u32 	%r4, %ntid.x;
	mov.u32 	%r5, %ctaid.x;
	mad.lo.s32 	%r1, %r4, %r5, %r3;
	setp.ge.s32 	%p1, %r1, %r2;
	@%p1 bra 	$L__BB4_2;
	cvta.to.global.u64 	%rd4, %rd1;
	cvta.to.global.u64 	%rd5, %rd2;
	cvta.to.global.u64 	%rd6, %rd3;
	mul.wide.s32 	%rd7, %r1, 4;
	add.s64 	%rd8, %rd4, %rd7;
	ld.global.f32 	%f1, [%rd8];
	add.s64 	%rd9, %rd5, %rd7;
	ld.global.f32 	%f2, [%rd9];
	sub.f32 	%f3, %f1, %f2;
	add.s64 	%rd10, %rd6, %rd7;
	st.global.f32 	[%rd10], %f3;
$L__BB4_2:
	ret;

}
	// .globl	_Z27compute_hidden_gradient_GPUPfS_S_S_ii
.visible .entry _Z27compute_hidden_gradient_GPUPfS_S_S_ii(
	.param .u64 .ptr .align 1 _Z27compute_hidden_gradient_GPUPfS_S_S_ii_param_0,
	.param .u64 .ptr .align 1 _Z27compute_hidden_gradient_GPUPfS_S_S_ii_param_1,
	.param .u64 .ptr .align 1 _Z27compute_hidden_gradient_GPUPfS_S_S_ii_param_2,
	.param .u64 .ptr .align 1 _Z27compute_hidden_gradient_GPUPfS_S_S_ii_param_3,
	.param .u32 _Z27compute_hidden_gradient_GPUPfS_S_S_ii_param_4,
	.param .u32 _Z27compute_hidden_gradient_GPUPfS_S_S_ii_param_5
)
{
	.reg .pred 	%p<12>;
	.reg .b32 	%r<32>;
	.reg .b32 	%f<62>;
	.reg .b64 	%rd<45>;

	ld.param.u64 	%rd9, [_Z27compute_hidden_gradient_GPUPfS_S_S_ii_param_0];
	ld.param.u64 	%rd10, [_Z27compute_hidden_gradient_GPUPfS_S_S_ii_param_1];
	ld.param.u64 	%rd7, [_Z27compute_hidden_gradient_GPUPfS_S_S_ii_param_2];
	ld.param.u64 	%rd8, [_Z27compute_hidden_gradient_GPUPfS_S_S_ii_param_3];
	ld.param.u32 	%r16, [_Z27compute_hidden_gradient_GPUPfS_S_S_ii_param_4];
	ld.param.u32 	%r17, [_Z27compute_hidden_gradient_GPUPfS_S_S_ii_param_5];
	cvta.to.global.u64 	%rd1, %rd10;
	cvta.to.global.u64 	%rd2, %rd9;
	mov.u32 	%r18, %tid.x;
	mov.u32 	%r19, %ntid.x;
	mov.u32 	%r20, %ctaid.x;
	mad.lo.s32 	%r1, %r19, %r20, %r18;
	setp.ge.s32 	%p1, %r1, %r16;
	@%p1 bra 	$L__BB5_14;
	cvta.to.global.u64 	%rd11, %rd8;
	mul.wide.s32 	%rd12, %r1, 4;
	add.s64 	%rd3, %rd11, %rd12;
	mov.b32 	%r21, 0;
	st.global.u32 	[%rd3], %r21;
	setp.lt.s32 	%p2, %r17, 1;
	mov.f32 	%f61, 0f00000000;
	@%p2 bra 	$L__BB5_13;
	and.b32  	%r2, %r17, 7;
	setp.lt.u32 	%p3, %r17, 8;
	mov.b32 	%r30, 0;
	mov.f32 	%f61, 0f00000000;
	@%p3 bra 	$L__BB5_5;
	and.b32  	%r30, %r17, 2147483640;
	neg.s32 	%r28, %r30;
	shl.b32 	%r5, %r16, 3;
	add.s64 	%rd44, %rd1, 16;
	mov.f32 	%f61, 0f00000000;
	mul.wide.s32 	%rd15, %r16, 4;
	mov.u32 	%r27, %r1;
$L__BB5_4:
	.pragma "nounroll";
	mul.wide.s32 	%rd13, %r27, 4;
	add.s64 	%rd14, %rd2, %rd13;
	ld.global.f32 	%f13, [%rd14];
	ld.global.f32 	%f14, [%rd44+-16];
	fma.rn.f32 	%f15, %f13, %f14, %f61;
	st.global.f32 	[%rd3], %f15;
	add.s64 	%rd16, %rd14, %rd15;
	ld.global.f32 	%f16, [%rd16];
	ld.global.f32 	%f17, [%rd44+-12];
	fma.rn.f32 	%f18, %f16, %f17, %f15;
	st.global.f32 	[%rd3], %f18;
	add.s64 	%rd17, %rd16, %rd15;
	ld.global.f32 	%f19, [%rd17];
	ld.global.f32 	%f20, [%rd44+-8];
	fma.rn.f32 	%f21, %f19, %f20, %f18;
	st.global.f32 	[%rd3], %f21;
	add.s64 	%rd18, %rd17, %rd15;
	ld.global.f32 	%f22, [%rd18];
	ld.global.f32 	%f23, [%rd44+-4];
	fma.rn.f32 	%f24, %f22, %f23, %f21;
	st.global.f32 	[%rd3], %f24;
	add.s64 	%rd19, %rd18, %rd15;
	ld.global.f32 	%f25, [%rd19];
	ld.global.f32 	%f26, [%rd44];
	fma.rn.f32 	%f27, %f25, %f26, %f24;
	st.global.f32 	[%rd3], %f27;
	add.s64 	%rd20, %rd19, %rd15;
	ld.global.f32 	%f28, [%rd20];
	ld.global.f32 	%f29, [%rd44+4];
	fma.rn.f32 	%f30, %f28, %f29, %f27;
	st.global.f32 	[%rd3], %f30;
	add.s64 	%rd21, %rd20, %rd15;
	ld.global.f32 	%f31, [%rd21];
	ld.global.f32 	%f32, [%rd44+8];
	fma.rn.f32 	%f33, %f31, %f32, %f30;
	st.global.f32 	[%rd3], %f33;
	add.s64 	%rd22, %rd21, %rd15;
	ld.global.f32 	%f34, [%rd22];
	ld.global.f32 	%f35, [%rd44+12];
	fma.rn.f32 	%f61, %f34, %f35, %f33;
	st.global.f32 	[%rd3], %f61;
	add.s32 	%r28, %r28, 8;
	add.s32 	%r27, %r27, %r5;
	add.s64 	%rd44, %rd44, 32;
	setp.ne.s32 	%p4, %r28, 0;
	@%p4 bra 	$L__BB5_4;
$L__BB5_5:
	setp.eq.s32 	%p5, %r2, 0;
	@%p5 bra 	$L__BB5_13;
	and.b32  	%r11, %r17, 3;
	setp.lt.u32 	%p6, %r2, 4;
	@%p6 bra 	$L__BB5_8;
	mad.lo.s32 	%r23, %r30, %r16, %r1;
	mul.wide.s32 	%rd23, %r23, 4;
	add.s64 	%rd24, %rd2, %rd23;
	ld.global.f32 	%f36, [%rd24];
	mul.wide.u32 	%rd25, %r30, 4;
	add.s64 	%rd26, %rd1, %rd25;
	ld.global.f32 	%f37, [%rd26];
	fma.rn.f32 	%f38, %f36, %f37, %f61;
	st.global.f32 	[%rd3], %f38;
	mul.wide.s32 	%rd27, %r16, 4;
	add.s64 	%rd28, %rd24, %rd27;
	ld.global.f32 	%f39, [%rd28];
	ld.global.f32 	%f40, [%rd26+4];
	fma.rn.f32 	%f41, %f39, %f40, %f38;
	st.global.f32 	[%rd3], %f41;
	add.s64 	%rd29, %rd28, %rd27;
	ld.global.f32 	%f42, [%rd29];
	ld.global.f32 	%f43, [%rd26+8];
	fma.rn.f32 	%f44, %f42, %f43, %f41;
	st.global.f32 	[%rd3], %f44;
	add.s64 	%rd30, %rd29, %rd27;
	ld.global.f32 	%f45, [%rd30];
	ld.global.f32 	%f46, [%rd26+12];
	fma.rn.f32 	%f61, %f45, %f46, %f44;
	st.global.f32 	[%rd3], %f61;
	add.s32 	%r30, %r30, 4;
$L__BB5_8:
	setp.eq.s32 	%p7, %r11, 0;
	@%p7 bra 	$L__BB5_13;
	setp.eq.s32 	%p8, %r11, 1;
	@%p8 bra 	$L__BB5_11;
	mad.lo.s32 	%r24, %r30, %r16, %r1;
	mul.wide.s32 	%rd31, %r24, 4;
	add.s64 	%rd32, %rd2, %rd31;
	ld.global.f32 	%f47, [%rd32];
	mul.wide.u32 	%rd33, %r30, 4;
	add.s64 	%rd34, %rd1, %rd33;
	ld.global.f32 	%f48, [%rd34];
	fma.rn.f32 	%f49, %f47, %f48, %f61;
	st.global.f32 	[%rd3], %f49;
	mul.wide.s32 	%rd35, %r16, 4;
	add.s64 	%rd36, %rd32, %rd35;
	ld.global.f32 	%f50, [%rd36];
	ld.global.f32 	%f51, [%rd34+4];
	fma.rn.f32 	%f61, %f50, %f51, %f49;
	st.global.f32 	[%rd3], %f61;
	add.s32 	%r30, %r30, 2;
$L__BB5_11:
	and.b32  	%r25, %r17, 1;
	setp.eq.b32 	%p9, %r25, 1;
	not.pred 	%p10, %p9;
	@%p10 bra 	$L__BB5_13;
	mad.lo.s32 	%r26, %r30, %r16, %r1;
	mul.wide.s32 	%rd37, %r26, 4;
	add.s64 	%rd38, %rd2, %rd37;
	ld.global.f32 	%f52, [%rd38];
	mul.wide.u32 	%rd39, %r30, 4;
	add.s64 	%rd40, %rd1, %rd39;
	ld.global.f32 	%f53, [%rd40];
	fma.rn.f32 	%f61, %f52, %f53, %f61;
	st.global.f32 	[%rd3], %f61;
$L__BB5_13:
	cvta.to.global.u64 	%rd41, %rd7;
	add.s64 	%rd43, %rd41, %rd12;
	ld.global.f32 	%f54, [%rd43];
	setp.gt.f32 	%p11, %f54, 0f00000000;
	selp.f32 	%f55, 0f3F800000, 0f00000000, %p11;
	mul.f32 	%f56, %f61, %f55;
	st.global.f32 	[%rd3], %f56;
$L__BB5_14:
	ret;

}
	// .globl	_Z25update_output_weights_GPUPfS_S_S_iif
.visible .entry _Z25update_output_weights_GPUPfS_S_S_iif(
	.param .u64 .ptr .align 1 _Z25update_output_weights_GPUPfS_S_S_iif_param_0,
	.param .u64 .ptr .align 1 _Z25update_output_weights_GPUPfS_S_S_iif_param_1,
	.param .u64 .ptr .align 1 _Z25update_output_weights_GPUPfS_S_S_iif_param_2,
	.param .u64 .ptr .align 1 _Z25update_output_weights_GPUPfS_S_S_iif_param_3,
	.param .u32 _Z25update_output_weights_GPUPfS_S_S_iif_param_4,
	.param .u32 _Z25update_output_weights_GPUPfS_S_S_iif_param_5,
	.param .f32 _Z25update_output_weights_GPUPfS_S_S_iif_param_6
)
{
	.reg .pred 	%p<7>;
	.reg .b32 	%r<6>;
	.reg .b32 	%f<12>;
	.reg .b64 	%rd<17>;

	ld.param.u64 	%rd2, [_Z25update_output_weights_GPUPfS_S_S_iif_param_0];
	ld.param.u64 	%rd3, [_Z25update_output_weights_GPUPfS_S_S_iif_param_1];
	ld.param.u64 	%rd5, [_Z25update_output_weights_GPUPfS_S_S_iif_param_2];
	ld.param.u64 	%rd4, [_Z25update_output_weights_GPUPfS_S_S_iif_param_3];
	ld.param.u32 	%r3, [_Z25update_output_weights_GPUPfS_S_S_iif_param_4];
	ld.param.u32 	%r4, [_Z25update_output_weights_GPUPfS_S_S_iif_param_5];
	ld.param.f32 	%f1, [_Z25update_output_weights_GPUPfS_S_S_iif_param_6];
	cvta.to.global.u64 	%rd6, %rd5;
	mov.u32 	%r1, %ctaid.x;
	mov.u32 	%r2, %tid.x;
	setp.ge.s32 	%p1, %r1, %r3;
	setp.ge.s32 	%p2, %r2, %r4;
	mul.wide.u32 	%rd7, %r1, 4;
	add.s64 	%rd1, %rd6, %rd7;
	or.pred  	%p3, %p1, %p2;
	@%p3 bra 	$L__BB6_2;
	cvta.to.global.u64 	%rd8, %rd4;
	cvta.to.global.u64 	%rd9, %rd2;
	ld.global.f32 	%f2, [%rd1];
	mul.f32 	%f3, %f1, %f2;
	mul.wide.u32 	%rd10, %r2, 4;
	add.s64 	%rd11, %rd8, %rd10;
	ld.global.f32 	%f4, [%rd11];
	mul.f32 	%f5, %f3, %f4;
	mad.lo.s32 	%r5, %r4, %r1, %r2;
	mul.wide.u32 	%rd12, %r5, 4;
	add.s64 	%rd13, %rd9, %rd12;
	ld.global.f32 	%f6, [%rd13];
	sub.f32 	%f7, %f6, %f5;
	st.global.f32 	[%rd13], %f7;
$L__BB6_2:
	setp.ge.s32 	%p4, %r1, %r3;
	setp.ne.s32 	%p5, %r2, 0;
	or.pred  	%p6, %p5, %p4;
	@%p6 bra 	$L__BB6_4;
	ld.global.f32 	%f8, [%rd1];
	mul.f32 	%f9, %f1, %f8;
	cvta.to.global.u64 	%rd14, %rd3;
	add.s64 	%rd16, %rd14, %rd7;
	ld.global.f32 	%f10, [%rd16];
	sub.f32 	%f11, %f10, %f9;
	st.global.f32 	[%rd16], %f11;
$L__BB6_4:
	ret;

}
	// .globl	_Z25update_hidden_weights_GPUPfS_S_S_iif
.visible .entry _Z25update_hidden_weights_GPUPfS_S_S_iif(
	.param .u64 .ptr .align 1 _Z25update_hidden_weights_GPUPfS_S_S_iif_param_0,
	.param .u64 .ptr .align 1 _Z25update_hidden_weights_GPUPfS_S_S_iif_param_1,
	.param .u64 .ptr .align 1 _Z25update_hidden_weights_GPUPfS_S_S_iif_param_2,
	.param .u64 .ptr .align 1 _Z25update_hidden_weights_GPUPfS_S_S_iif_param_3,
	.param .u32 _Z25update_hidden_weights_GPUPfS_S_S_iif_param_4,
	.param .u32 _Z25update_hidden_weights_GPUPfS_S_S_iif_param_5,
	.param .f32 _Z25update_hidden_weights_GPUPfS_S_S_iif_param_6
)
{
	.reg .pred 	%p<7>;
	.reg .b32 	%r<6>;
	.reg .b32 	%f<12>;
	.reg .b64 	%rd<17>;

	ld.param.u64 	%rd2, [_Z25update_hidden_weights_GPUPfS_S_S_iif_param_0];
	ld.param.u64 	%rd3, [_Z25update_hidden_weights_GPUPfS_S_S_iif_param_1];
	ld.param.u64 	%rd5, [_Z25update_hidden_weights_GPUPfS_S_S_iif_param_2];
	ld.param.u64 	%rd4, [_Z25update_hidden_weights_GPUPfS_S_S_iif_param_3];
	ld.param.u32 	%r3, [_Z25update_hidden_weights_GPUPfS_S_S_iif_param_4];
	ld.param.u32 	%r4, [_Z25update_hidden_weights_GPUPfS_S_S_iif_param_5];
	ld.param.f32 	%f1, [_Z25update_hidden_weights_GPUPfS_S_S_iif_param_6];
	cvta.to.global.u64 	%rd6, %rd5;
	mov.u32 	%r1, %ctaid.x;
	mov.u32 	%r2, %tid.x;
	setp.ge.s32 	%p1, %r1, %r3;
	setp.ge.s32 	%p2, %r2, %r4;
	mul.wide.u32 	%rd7, %r1, 4;
	add.s64 	%rd1, %rd6, %rd7;
	or.pred  	%p3, %p1, %p2;
	@%p3 bra 	$L__BB7_2;
	cvta.to.global.u64 	%rd8, %rd4;
	cvta.to.global.u64 	%rd9, %rd2;
	ld.global.f32 	%f2, [%rd1];
	mul.f32 	%f3, %f1, %f2;
	mul.wide.u32 	%rd10, %r2, 4;
	add.s64 	%rd11, %rd8, %rd10;
	ld.global.f32 	%f4, [%rd11];
	mul.f32 	%f5, %f3, %f4;
	mad.lo.s32 	%r5, %r4, %r1, %r2;
	mul.wide.u32 	%rd12, %r5, 4;
	add.s64 	%rd13, %rd9, %rd12;
	ld.global.f32 	%f6, [%rd13];
	sub.f32 	%f7, %f6, %f5;
	st.global.f32 	[%rd13], %f7;
$L__BB7_2:
	setp.ge.s32 	%p4, %r1, %r3;
	setp.ne.s32 	%p5, %r2, 0;
	or.pred  	%p6, %p5, %p4;
	@%p6 bra 	$L__BB7_4;
	ld.global.f32 	%f8, [%rd1];
	mul.f32 	%f9, %f1, %f8;
	cvta.to.global.u64 	%rd14, %rd3;
	add.s64 	%rd16, %rd14, %rd7;
	ld.global.f32 	%f10, [%rd16];
	sub.f32 	%f11, %f10, %f9;
	st.global.f32 	[%rd16], %f11;
$L__BB7_4:
	ret;

}


// ===== COMPILED SASS (sm_100) =====

	.target	sm_100

	.elftype	@"ET_EXEC"


//--------------------- .note.nv.tkinfo           --------------------------
	.section	.note.nv.tkinfo,"",@"SHT_NOTE"
	.sectionflags	@"SHF_NOTE_NV_TKINFO"
	.tkinfo
        /*0018*/ 	.word	0x00000002
        /*0030*/ 	.string	""
        /*0030*/ 	.string	"ptxas"
        /*0030*/ 	.string	"Cuda compilation tools, release 13.0, V13.0.88"
        /*0030*/ 	.string	"Build cuda_13.0.r13.0/compiler.36424714_0"
        /*0030*/ 	.string	"-arch sm_100 -m 64 "



//--------------------- .note.nv.cuinfo           --------------------------
	.section	.note.nv.cuinfo,"",@"SHT_NOTE"
	.sectionflags	@"SHF_NOTE_NV_CUINFO"
        /*0018*/ 	.short	0x0002
        /*001a*/ 	.short	0x0064
        /*001c*/ 	.short	0x0082
	.zero		2


//--------------------- .nv.info                  --------------------------
	.section	.nv.info,"",@"SHT_CUDA_INFO"
	.align	4


	//----- nvinfo : EIATTR_REGCOUNT
	.align		4
        /*0000*/ 	.byte	0x04, 0x2f
        /*0002*/ 	.short	(.L_1 - .L_0)
	.align		4
.L_0:
        /*0004*/ 	.word	index@(_Z8relu_GPUPf)
        /*0008*/ 	.word	0x00000008


	//----- nvinfo : EIATTR_FRAME_SIZE
	.align		4
.L_1:
        /*000c*/ 	.byte	0x04, 0x11
        /*000e*/ 	.short	(.L_3 - .L_2)
	.align		4
.L_2:
        /*0010*/ 	.word	index@(_Z8relu_GPUPf)
        /*0014*/ 	.word	0x00000000


	//----- nvinfo : EIATTR_REGCOUNT
	.align		4
.L_3:
        /*0018*/ 	.byte	0x04, 0x2f
        /*001a*/ 	.short	(.L_5 - .L_4)
	.align		4
.L_4:
        /*001c*/ 	.word	index@(_Z11softmax_GPUPfi)
        /*0020*/ 	.word	0x0000001e


	//----- nvinfo : EIATTR_FRAME_SIZE
	.align		4
.L_5:
        /*0024*/ 	.byte	0x04, 0x11
        /*0026*/ 	.short	(.L_7 - .L_6)
	.align		4
.L_6:
        /*0028*/ 	.word	index@($__internal_0_$__cuda_sm3x_div_rn_noftz_f32_slowpath)
        /*002c*/ 	.word	0x00000000


	//----- nvinfo : EIATTR_FRAME_SIZE
	.align		4
.L_7:
        /*0030*/ 	.byte	0x04, 0x11
        /*0032*/ 	.short	(.L_9 - .L_8)
	.align		4
.L_8:
        /*0034*/ 	.word	index@(_Z11softmax_GPUPfi)
        /*0038*/ 	.word	0x00000000


	//----- nvinfo : EIATTR_REGCOUNT
	.align		4
.L_9:
        /*003c*/ 	.byte	0x04, 0x2f
        /*003e*/ 	.short	(.L_11 - .L_10)
	.align		4
.L_10:
        /*0040*/ 	.word	index@(_Z18forward_hidden_GPUPfS_S_S_)
        /*0044*/ 	.word	0x00000010


	//----- nvinfo : EIATTR_FRAME_SIZE
	.align		4
.L_11:
        /*0048*/ 	.byte	0x04, 0x11
        /*004a*/ 	.short	(.L_13 - .L_12)
	.align		4
.L_12:
        /*004c*/ 	.word	index@(_Z18forward_hidden_GPUPfS_S_S_)
        /*0050*/ 	.word	0x00000000


	//----- nvinfo : EIATTR_REGCOUNT
	.align		4
.L_13:
        /*0054*/ 	.byte	0x04, 0x2f
        /*0056*/ 	.short	(.L_15 - .L_14)
	.align		4
.L_14:
        /*0058*/ 	.word	index@(_Z18forward_output_GPUPfS_S_S_)
        /*005c*/ 	.word	0x00000010


	//----- nvinfo : EIATTR_FRAME_SIZE
	.align		4
.L_15:
        /*0060*/ 	.byte	0x04, 0x11
        /*0062*/ 	.short	(.L_17 - .L_16)
	.align		4
.L_16:
        /*0064*/ 	.word	index@(_Z18forward_output_GPUPfS_S_S_)
        /*0068*/ 	.word	0x00000000


	//----- nvinfo : EIATTR_REGCOUNT
	.align		4
.L_17:
        /*006c*/ 	.byte	0x04, 0x2f
        /*006e*/ 	.short	(.L_19 - .L_18)
	.align		4
.L_18:
        /*0070*/ 	.word	index@(_Z27compute_output_gradient_GPUPfS_S_i)
        /*0074*/ 	.word	0x0000000c


	//----- nvinfo : EIATTR_FRAME_SIZE
	.align		4
.L_19:
        /*0078*/ 	.byte	0x04, 0x11
        /*007a*/ 	.short	(.L_21 - .L_20)
	.align		4
.L_20:
        /*007c*/ 	.word	index@(_Z27compute_output_gradient_GPUPfS_S_i)
        /*0080*/ 	.word	0x00000000


	//----- nvinfo : EIATTR_REGCOUNT
	.align		4
.L_21:
        /*0084*/ 	.byte	0x04, 0x2f
        /*0086*/ 	.short	(.L_23 - .L_22)
	.align		4
.L_22:
        /*0088*/ 	.word	index@(_Z27compute_hidden_gradient_GPUPfS_S_S_ii)
        /*008c*/ 	.word	0x0000001c


	//----- nvinfo : EIATTR_FRAME_SIZE
	.align		4
.L_23:
        /*0090*/ 	.byte	0x04, 0x11
        /*0092*/ 	.short	(.L_25 - .L_24)
	.align		4
.L_24:
        /*0094*/ 	.word	index@(_Z27compute_hidden_gradient_GPUPfS_S_S_ii)
        /*0098*/ 	.word	0x00000000


	//----- nvinfo : EIATTR_REGCOUNT
	.align		4
.L_25:
        /*009c*/ 	.byte	0x04, 0x2f
        /*009e*/ 	.short	(.L_27 - .L_26)
	.align		4
.L_26:
        /*00a0*/ 	.word	index@(_Z25update_output_weights_GPUPfS_S_S_iif)
        /*00a4*/ 	.word	0x0000000e


	//----- nvinfo : EIATTR_FRAME_SIZE
	.align		4
.L_27:
        /*00a8*/ 	.byte	0x04, 0x11
        /*00aa*/ 	.short	(.L_29 - .L_28)
	.align		4
.L_28:
        /*00ac*/ 	.word	index@(_Z25update_output_weights_GPUPfS_S_S_iif)
        /*00b0*/ 	.word	0x00000000


	//----- nvinfo : EIATTR_REGCOUNT
	.align		4
.L_29:
        /*00b4*/ 	.byte	0x04, 0x2f
        /*00b6*/ 	.short	(.L_31 - .L_30)
	.align		4
.L_30:
        /*00b8*/ 	.word	index@(_Z25update_hidden_weights_GPUPfS_S_S_iif)
        /*00bc*/ 	.word	0x0000000e


	//----- nvinfo : EIATTR_FRAME_SIZE
	.align		4
.L_31:
        /*00c0*/ 	.byte	0x04, 0x11
        /*00c2*/ 	.short	(.L_33 - .L_32)
	.align		4
.L_32:
        /*00c4*/ 	.word	index@(_Z25update_hidden_weights_GPUPfS_S_S_iif)
        /*00c8*/ 	.word	0x00000000


	//----- nvinfo : EIATTR_MIN_STACK_SIZE
	.align		4
.L_33:
        /*00cc*/ 	.byte	0x04, 0x12
        /*00ce*/ 	.short	(.L_35 - .L_34)
	.align		4
.L_34:
        /*00d0*/ 	.word	index@(_Z25update_hidden_weights_GPUPfS_S_S_iif)
        /*00d4*/ 	.word	0x00000000


	//----- nvinfo : EIATTR_MIN_STACK_SIZE
	.align		4
.L_35:
        /*00d8*/ 	.byte	0x04, 0x12
        /*00da*/ 	.short	(.L_37 - .L_36)
	.align		4
.L_36:
        /*00dc*/ 	.word	index@(_Z25update_output_weights_GPUPfS_S_S_iif)
        /*00e0*/ 	.word	0x00000000


	//----- nvinfo : EIATTR_MIN_STACK_SIZE
	.align		4
.L_37:
        /*00e4*/ 	.byte	0x04, 0x12
        /*00e6*/ 	.short	(.L_39 - .L_38)
	.align		4
.L_38:
        /*00e8*/ 	.word	index@(_Z27compute_hidden_gradient_GPUPfS_S_S_ii)
        /*00ec*/ 	.word	0x00000000


	//----- nvinfo : EIATTR_MIN_STACK_SIZE
	.align		4
.L_39:
        /*00f0*/ 	.byte	0x04, 0x12
        /*00f2*/ 	.short	(.L_41 - .L_40)
	.align		4
.L_40:
        /*00f4*/ 	.word	index@(_Z27compute_output_gradient_GPUPfS_S_i)
        /*00f8*/ 	.word	0x00000000


	//----- nvinfo : EIATTR_MIN_STACK_SIZE
	.align		4
.L_41:
        /*00fc*/ 	.byte	0x04, 0x12
        /*00fe*/ 	.short	(.L_43 - .L_42)
	.align		4
.L_42:
        /*0100*/ 	.word	index@(_Z18forward_output_GPUPfS_S_S_)
        /*0104*/ 	.word	0x00000000


	//----- nvinfo : EIATTR_MIN_STACK_SIZE
	.align		4
.L_43:
        /*0108*/ 	.byte	0x04, 0x12
        /*010a*/ 	.short	(.L_45 - .L_44)
	.align		4
.L_44:
        /*010c*/ 	.word	index@(_Z18forward_hidden_GPUPfS_S_S_)
        /*0110*/ 	.word	0x00000000


	//----- nvinfo : EIATTR_MIN_STACK_SIZE
	.align		4
.L_45:
        /*0114*/ 	.byte	0x04, 0x12
        /*0116*/ 	.short	(.L_47 - .L_46)
	.align		4
.L_46:
        /*0118*/ 	.word	index@(_Z11softmax_GPUPfi)
        /*011c*/ 	.word	0x00000000


	//----- nvinfo : EIATTR_MIN_STACK_SIZE
	.align		4
.L_47:
        /*0120*/ 	.byte	0x04, 0x12
        /*0122*/ 	.short	(.L_49 - .L_48)
	.align		4
.L_48:
        /*0124*/ 	.word	index@(_Z8relu_GPUPf)
        /*0128*/ 	.word	0x00000000
.L_49:


//--------------------- .nv.compat                --------------------------
	.section	.nv.compat,"",@"SHT_CUDA_COMPAT_INFO"
	.align	4
        /*0000*/ 	.byte	0x02, 0x09, 0x00, 0x00, 0x02, 0x02, 0x01, 0x00, 0x02, 0x05, 0x05, 0x00, 0x03, 0x07, 0x01, 0x01
        /*0010*/ 	.byte	0x02, 0x03, 0x00, 0x00, 0x02, 0x06, 0x01, 0x00, 0x04, 0x0b, 0x08, 0x00, 0x01, 0x00, 0x00, 0x00
        /*0020*/ 	.byte	0x00, 0x00, 0x00, 0x00


//--------------------- .nv.info._Z25update_hidden_weights_GPUPfS_S_S_iif --------------------------
	.section	.nv.info._Z25update_hidden_weights_GPUPfS_S_S_iif,"",@"SHT_CUDA_INFO"
	.sectionflags	@""
	.align	4


	//----- nvinfo : EIATTR_CUDA_API_VERSION
	.align		4
        /*0000*/ 	.byte	0x04, 0x37
        /*0002*/ 	.short	(.L_51 - .L_50)
.L_50:
        /*0004*/ 	.word	0x00000082


	//----- nvinfo : EIATTR_KPARAM_INFO
	.align		4
.L_51:
        /*0008*/ 	.byte	0x04, 0x17
        /*000a*/ 	.short	(.L_53 - .L_52)
.L_52:
        /*000c*/ 	.word	0x00000000
        /*0010*/ 	.short	0x0006
        /*0012*/ 	.short	0x0028
        /*0014*/ 	.byte	0x00, 0xf0, 0x11, 0x00


	//----- nvinfo : EIATTR_KPARAM_INFO
	.align		4
.L_53:
        /*0018*/ 	.byte	0x04, 0x17
        /*001a*/ 	.short	(.L_55 - .L_54)
.L_54:
        /*001c*/ 	.word	0x00000000
        /*0020*/ 	.short	0x0005
        /*0022*/ 	.short	0x0024
        /*0024*/ 	.byte	0x00, 0xf0, 0x11, 0x00


	//----- nvinfo : EIATTR_KPARAM_INFO
	.align		4
.L_55:
        /*0028*/ 	.byte	0x04, 0x17
        /*002a*/ 	.short	(.L_57 - .L_56)
.L_56:
        /*002c*/ 	.word	0x00000000
        /*0030*/ 	.short	0x0004
        /*0032*/ 	.short	0x0020
        /*0034*/ 	.byte	0x00, 0xf0, 0x11, 0x00


	//----- nvinfo : EIATTR_KPARAM_INFO
	.align		4
.L_57:
        /*0038*/ 	.byte	0x04, 0x17
        /*003a*/ 	.short	(.L_59 - .L_58)
.L_58:
        /*003c*/ 	.word	0x00000000
        /*0040*/ 	.short	0x0003
        /*0042*/ 	.short	0x0018
        /*0044*/ 	.byte	0x00, 0xf5, 0x21, 0x00


	//----- nvinfo : EIATTR_KPARAM_INFO
	.align		4
.L_59:
        /*0048*/ 	.byte	0x04, 0x17
        /*004a*/ 	.short	(.L_61 - .L_60)
.L_60:
        /*004c*/ 	.word	0x00000000
        /*0050*/ 	.short	0x0002
        /*0052*/ 	.short	0x0010
        /*0054*/ 	.byte	0x00, 0xf5, 0x21, 0x00


	//----- nvinfo : EIATTR_KPARAM_INFO
	.align		4
.L_61:
        /*0058*/ 	.byte	0x04, 0x17
        /*005a*/ 	.short	(.L_63 - .L_62)
.L_62:
        /*005c*/ 	.word	0x00000000
        /*0060*/ 	.short	0x0001
        /*0062*/ 	.short	0x0008
        /*0064*/ 	.byte	0x00, 0xf5, 0x21, 0x00


	//----- nvinfo : EIATTR_KPARAM_INFO
	.align		4
.L_63:
        /*0068*/ 	.byte	0x04, 0x17
        /*006a*/ 	.short	(.L_65 - .L_64)
.L_64:
        /*006c*/ 	.word	0x00000000
        /*0070*/ 	.short	0x0000
        /*0072*/ 	.short	0x0000
        /*0074*/ 	.byte	0x00, 0xf5, 0x21, 0x00


	//----- nvinfo : EIATTR_SPARSE_MMA_MASK
	.align		4
.L_65:
        /*0078*/ 	.byte	0x03, 0x50
        /*007a*/ 	.short	0x0000


	//----- nvinfo : EIATTR_MAXREG_COUNT
	.align		4
        /*007c*/ 	.byte	0x03, 0x1b
        /*007e*/ 	.short	0x00ff


	//----- nvinfo : EIATTR_MERCURY_ISA_VERSION
	.align		4
        /*0080*/ 	.byte	0x03, 0x5f
        /*0082*/ 	.short	0x0101


	//----- nvinfo : EIATTR_VRC_CTA_INIT_COUNT
	.align		4
        /*0084*/ 	.byte	0x02, 0x4a
	.zero		1
	.zero		1


	//----- nvinfo : EIATTR_EXIT_INSTR_OFFSETS
	.align		4
        /*0088*/ 	.byte	0x04, 0x1c
        /*008a*/ 	.short	(.L_67 - .L_66)


	//   ....[0]....
.L_66:
        /*008c*/ 	.word	0x000001a0


	//   ....[1]....
        /*0090*/ 	.word	0x00000220


	//----- nvinfo : EIATTR_CRS_STACK_SIZE
	.align		4
.L_67:
        /*0094*/ 	.byte	0x04, 0x1e
        /*0096*/ 	.short	(.L_69 - .L_68)
.L_68:
        /*0098*/ 	.word	0x00000000


	//----- nvinfo : EIATTR_CBANK_PARAM_SIZE
	.align		4
.L_69:
        /*009c*/ 	.byte	0x03, 0x19
        /*009e*/ 	.short	0x002c


	//----- nvinfo : EIATTR_PARAM_CBANK
	.align		4
        /*00a0*/ 	.byte	0x04, 0x0a
        /*00a2*/ 	.short	(.L_71 - .L_70)
	.align		4
.L_70:
        /*00a4*/ 	.word	index@(.nv.constant0._Z25update_hidden_weights_GPUPfS_S_S_iif)
        /*00a8*/ 	.short	0x0380
        /*00aa*/ 	.short	0x002c


	//----- nvinfo : EIATTR_SW_WAR
	.align		4
.L_71:
        /*00ac*/ 	.byte	0x04, 0x36
        /*00ae*/ 	.short	(.L_73 - .L_72)
.L_72:
        /*00b0*/ 	.word	0x00000008
.L_73:


//--------------------- .nv.info._Z25update_output_weights_GPUPfS_S_S_iif --------------------------
	.section	.nv.info._Z25update_output_weights_GPUPfS_S_S_iif,"",@"SHT_CUDA_INFO"
	.sectionflags	@""
	.align	4


	//----- nvinfo : EIATTR_CUDA_API_VERSION
	.align		4
        /*0000*/ 	.byte	0x04, 0x37
        /*0002*/ 	.short	(.L_75 - .L_74)
.L_74:
        /*0004*/ 	.word	0x00000082


	//----- nvinfo : EIATTR_KPARAM_INFO
	.align		4
.L_75:
        /*0008*/ 	.byte	0x04, 0x17
        /*000a*/ 	.short	(.L_77 - .L_76)
.L_76:
        /*000c*/ 	.word	0x00000000
        /*0010*/ 	.short	0x0006
        /*0012*/ 	.short	0x0028
        /*0014*/ 	.byte	0x00, 0xf0, 0x11, 0x00


	//----- nvinfo : EIATTR_KPARAM_INFO
	.align		4
.L_77:
        /*0018*/ 	.byte	0x04, 0x17
        /*001a*/ 	.short	(.L_79 - .L_78)
.L_78:
        /*001c*/ 	.word	0x00000000
        /*0020*/ 	.short	0x0005
        /*0022*/ 	.short	0x0024
        /*0024*/ 	.byte	0x00, 0xf0, 0x11, 0x00


	//----- nvinfo : EIATTR_KPARAM_INFO
	.align		4
.L_79:
        /*0028*/ 	.byte	0x04, 0x17
        /*002a*/ 	.short	(.L_81 - .L_80)
.L_80:
        /*002c*/ 	.word	0x00000000
        /*0030*/ 	.short	0x0004
        /*0032*/ 	.short	0x0020
        /*0034*/ 	.byte	0x00, 0xf0, 0x11, 0x00


	//----- nvinfo : EIATTR_KPARAM_INFO
	.align		4
.L_81:
        /*0038*/ 	.byte	0x04, 0x17
        /*003a*/ 	.short	(.L_83 - .L_82)
.L_82:
        /*003c*/ 	.word	0x00000000
        /*0040*/ 	.short	0x0003
        /*0042*/ 	.short	0x0018
        /*0044*/ 	.byte	0x00, 0xf5, 0x21, 0x00


	//----- nvinfo : EIATTR_KPARAM_INFO
	.align		4
.L_83:
        /*0048*/ 	.byte	0x04, 0x17
        /*004a*/ 	.short	(.L_85 - .L_84)
.L_84:
        /*004c*/ 	.word	0x00000000
        /*0050*/ 	.short	0x0002
        /*0052*/ 	.short	0x0010
        /*0054*/ 	.byte	0x00, 0xf5, 0x21, 0x00


	//----- nvinfo : EIATTR_KPARAM_INFO
	.align		4
.L_85:
        /*0058*/ 	.byte	0x04, 0x17
        /*005a*/ 	.short	(.L_87 - .L_86)
.L_86:
        /*005c*/ 	.word	0x00000000
        /*0060*/ 	.short	0x0001
        /*0062*/ 	.short	0x0008
        /*0064*/ 	.byte	0x00, 0xf5, 0x21, 0x00


	//----- nvinfo : EIATTR_KPARAM_INFO
	.align		4
.L_87:
        /*0068*/ 	.byte	0x04, 0x17
        /*006a*/ 	.short	(.L_89 - .L_88)
.L_88:
        /*006c*/ 	.word	0x00000000
        /*0070*/ 	.short	0x0000
        /*0072*/ 	.short	0x0000
        /*0074*/ 	.byte	0x00, 0xf5, 0x21, 0x00


	//----- nvinfo : EIATTR_SPARSE_MMA_MASK
	.align		4
.L_89:
        /*0078*/ 	.byte	0x03, 0x50
        /*007a*/ 	.short	0x0000


	//----- nvinfo : EIATTR_MAXREG_COUNT
	.align		4
        /*007c*/ 	.byte	0x03, 0x1b
        /*007e*/ 	.short	0x00ff


	//----- nvinfo : EIATTR_MERCURY_ISA_VERSION
	.align		4
        /*0080*/ 	.byte	0x03, 0x5f
        /*0082*/ 	.short	0x0101


	//----- nvinfo : EIATTR_VRC_CTA_INIT_COUNT
	.align		4
        /*0084*/ 	.byte	0x02, 0x4a
	.zero		1
	.zero		1


	//----- nvinfo : EIATTR_EXIT_INSTR_OFFSETS
	.align		4
        /*0088*/ 	.byte	0x04, 0x1c
        /*008a*/ 	.short	(.L_91 - .L_90)


	//   ....[0]....
.L_90:
        /*008c*/ 	.word	0x000001a0


	//   ....[1]....
        /*0090*/ 	.word	0x00000220


	//----- nvinfo : EIATTR_CRS_STACK_SIZE
	.align		4
.L_91:
        /*0094*/ 	.byte	0x04, 0x1e
        /*0096*/ 	.short	(.L_93 - .L_92)
.L_92:
        /*0098*/ 	.word	0x00000000


	//----- nvinfo : EIATTR_CBANK_PARAM_SIZE
	.align		4
.L_93:
        /*009c*/ 	.byte	0x03, 0x19
        /*009e*/ 	.short	0x002c


	//----- nvinfo : EIATTR_PARAM_CBANK
	.align		4
        /*00a0*/ 	.byte	0x04, 0x0a
        /*00a2*/ 	.short	(.L_95 - .L_94)
	.align		4
.L_94:
        /*00a4*/ 	.word	index@(.nv.constant0._Z25update_output_weights_GPUPfS_S_S_iif)
        /*00a8*/ 	.short	0x0380
        /*00aa*/ 	.short	0x002c


	//----- nvinfo : EIATTR_SW_WAR
	.align		4
.L_95:
        /*00ac*/ 	.byte	0x04, 0x36
        /*00ae*/ 	.short	(.L_97 - .L_96)
.L_96:
        /*00b0*/ 	.word	0x00000008
.L_97:


//--------------------- .nv.info._Z27compute_hidden_gradient_GPUPfS_S_S_ii --------------------------
	.section	.nv.info._Z27compute_hidden_gradient_GPUPfS_S_S_ii,"",@"SHT_CUDA_INFO"
	.sectionflags	@""
	.align	4


	//----- nvinfo : EIATTR_CUDA_API_VERSION
	.align		4
        /*0000*/ 	.byte	0x04, 0x37
        /*0002*/ 	.short	(.L_99 - .L_98)
.L_98:
        /*0004*/ 	.word	0x00000082


	//----- nvinfo : EIATTR_KPARAM_INFO
	.align		4
.L_99:
        /*0008*/ 	.byte	0x04, 0x17
        /*000a*/ 	.short	(.L_101 - .L_100)
.L_100:
        /*000c*/ 	.word	0x00000000
        /*0010*/ 	.short	0x0005
        /*0012*/ 	.short	0x0024
        /*0014*/ 	.byte	0x00, 0xf0, 0x11, 0x00


	//----- nvinfo : EIATTR_KPARAM_INFO
	.align		4
.L_101:
        /*0018*/ 	.byte	0x04, 0x17
        /*001a*/ 	.short	(.L_103 - .L_102)
.L_102:
        /*001c*/ 	.word	0x00000000
        /*0020*/ 	.short	0x0004
        /*0022*/ 	.short	0x0020
        /*0024*/ 	.byte	0x00, 0xf0, 0x11, 0x00


	//----- nvinfo : EIATTR_KPARAM_INFO
	.align		4
.L_103:
        /*0028*/ 	.byte	0x04, 0x17
        /*002a*/ 	.short	(.L_105 - .L_104)
.L_104:
        /*002c*/ 	.word	0x00000000
        /*0030*/ 	.short	0x0003
        /*0032*/ 	.short	0x0018
        /*0034*/ 	.byte	0x00, 0xf5, 0x21, 0x00


	//----- nvinfo : EIATTR_KPARAM_INFO
	.align		4
.L_105:
        /*0038*/ 	.byte	0x04, 0x17
        /*003a*/ 	.short	(.L_107 - .L_106)
.L_106:
        /*003c*/ 	.word	0x00000000
        /*0040*/ 	.short	0x0002
        /*0042*/ 	.short	0x0010
        /*0044*/ 	.byte	0x00, 0xf5, 0x21, 0x00


	//----- nvinfo : EIATTR_KPARAM_INFO
	.align		4
.L_107:
        /*0048*/ 	.byte	0x04, 0x17
        /*004a*/ 	.short	(.L_109 - .L_108)
.L_108:
        /*004c*/ 	.word	0x00000000
        /*0050*/ 	.short	0x0001
        /*0052*/ 	.short	0x0008
        /*0054*/ 	.byte	0x00, 0xf5, 0x21, 0x00


	//----- nvinfo : EIATTR_KPARAM_INFO
	.align		4
.L_109:
        /*0058*/ 	.byte	0x04, 0x17
        /*005a*/ 	.short	(.L_111 - .L_110)
.L_110:
        /*005c*/ 	.word	0x00000000
        /*0060*/ 	.short	0x0000
        /*0062*/ 	.short	0x0000
        /*0064*/ 	.byte	0x00, 0xf5, 0x21, 0x00


	//----- nvinfo : EIATTR_SPARSE_MMA_MASK
	.align		4
.L_111:
        /*0068*/ 	.byte	0x03, 0x50
        /*006a*/ 	.short	0x0000


	//----- nvinfo : EIATTR_MAXREG_COUNT
	.align		4
        /*006c*/ 	.byte	0x03, 0x1b
        /*006e*/ 	.short	0x00ff


	//----- nvinfo : EIATTR_MERCURY_ISA_VERSION
	.align		4
        /*0070*/ 	.byte	0x03, 0x5f
        /*0072*/ 	.short	0x0101


	//----- nvinfo : EIATTR_VRC_CTA_INIT_COUNT
	.align		4
        /*0074*/ 	.byte	0x02, 0x4a
	.zero		1
	.zero		1


	//----- nvinfo : EIATTR_EXIT_INSTR_OFFSETS
	.align		4
        /*0078*/ 	.byte	0x04, 0x1c
        /*007a*/ 	.short	(.L_113 - .L_112)


	//   ....[0]....
.L_112:
        /*007c*/ 	.word	0x00000070


	//   ....[1]....
        /*0080*/ 	.word	0x000008f0


	//----- nvinfo : EIATTR_CBANK_PARAM_SIZE
	.align		4
.L_113:
        /*0084*/ 	.byte	0x03, 0x19
        /*0086*/ 	.short	0x0028


	//----- nvinfo : EIATTR_PARAM_CBANK
	.align		4
        /*0088*/ 	.byte	0x04, 0x0a
        /*008a*/ 	.short	(.L_115 - .L_114)
	.align		4
.L_114:
        /*008c*/ 	.word	index@(.nv.constant0._Z27compute_hidden_gradient_GPUPfS_S_S_ii)
        /*0090*/ 	.short	0x0380
        /*0092*/ 	.short	0x0028


	//----- nvinfo : EIATTR_SW_WAR
	.align		4
.L_115:
        /*0094*/ 	.byte	0x04, 0x36
        /*0096*/ 	.short	(.L_117 - .L_116)
.L_116:
        /*0098*/ 	.word	0x00000008
.L_117:


//--------------------- .nv.info._Z27compute_output_gradient_GPUPfS_S_i --------------------------
	.section	.nv.info._Z27compute_output_gradient_GPUPfS_S_i,"",@"SHT_CUDA_INFO"
	.sectionflags	@""
	.align	4


	//----- nvinfo : EIATTR_CUDA_API_VERSION
	.align		4
        /*0000*/ 	.byte	0x04, 0x37
        /*0002*/ 	.short	(.L_119 - .L_118)
.L_118:
        /*0004*/ 	.word	0x00000082


	//----- nvinfo : EIATTR_KPARAM_INFO
	.align		4
.L_119:
        /*0008*/ 	.byte	0x04, 0x17
        /*000a*/ 	.short	(.L_121 - .L_120)
.L_120:
        /*000c*/ 	.word	0x00000000
        /*0010*/ 	.short	0x0003
        /*0012*/ 	.short	0x0018
        /*0014*/ 	.byte	0x00, 0xf0, 0x11, 0x00


	//----- nvinfo : EIATTR_KPARAM_INFO
	.align		4
.L_121:
        /*0018*/ 	.byte	0x04, 0x17
        /*001a*/ 	.short	(.L_123 - .L_122)
.L_122:
        /*001c*/ 	.word	0x00000000
        /*0020*/ 	.short	0x0002
        /*0022*/ 	.short	0x0010
        /*0024*/ 	.byte	0x00, 0xf5, 0x21, 0x00


	//----- nvinfo : EIATTR_KPARAM_INFO
	.align		4
.L_123:
        /*0028*/ 	.byte	0x04, 0x17
        /*002a*/ 	.short	(.L_125 - .L_124)
.L_124:
        /*002c*/ 	.word	0x00000000
        /*0030*/ 	.short	0x0001
        /*0032*/ 	.short	0x0008
        /*0034*/ 	.byte	0x00, 0xf5, 0x21, 0x00


	//----- nvinfo : EIATTR_KPARAM_INFO
	.align		4
.L_125:
        /*0038*/ 	.byte	0x04, 0x17
        /*003a*/ 	.short	(.L_127 - .L_126)
.L_126:
        /*003c*/ 	.word	0x00000000
        /*0040*/ 	.short	0x0000
        /*0042*/ 	.short	0x0000
        /*0044*/ 	.byte	0x00, 0xf5, 0x21, 0x00


	//----- nvinfo : EIATTR_SPARSE_MMA_MASK
	.align		4
.L_127:
        /*0048*/ 	.byte	0x03, 0x50
        /*004a*/ 	.short	0x0000


	//----- nvinfo : EIATTR_MAXREG_COUNT
	.align		4
        /*004c*/ 	.byte	0x03, 0x1b
        /*004e*/ 	.short	0x00ff


	//----- nvinfo : EIATTR_MERCURY_ISA_VERSION
	.align		4
        /*0050*/ 	.byte	0x03, 0x5f
        /*0052*/ 	.short	0x0101


	//----- nvinfo : EIATTR_VRC_CTA_INIT_COUNT
	.align		4
        /*0054*/ 	.byte	0x02, 0x4a
	.zero		1
	.zero		1


	//----- nvinfo : EIATTR_EXIT_INSTR_OFFSETS
	.align		4
        /*0058*/ 	.byte	0x04, 0x1c
        /*005a*/ 	.short	(.L_129 - .L_128)


	//   ....[0]....
.L_128:
        /*005c*/ 	.word	0x00000070


	//   ....[1]....
        /*0060*/ 	.word	0x00000130


	//----- nvinfo : EIATTR_CBANK_PARAM_SIZE
	.align		4
.L_129:
        /*0064*/ 	.byte	0x03, 0x19
        /*0066*/ 	.short	0x001c


	//----- nvinfo : EIATTR_PARAM_CBANK
	.align		4
        /*0068*/ 	.byte	0x04, 0x0a
        /*006a*/ 	.short	(.L_131 - .L_130)
	.align		4
.L_130:
        /*006c*/ 	.word	index@(.nv.constant0._Z27compute_output_gradient_GPUPfS_S_i)
        /*0070*/ 	.short	0x0380
        /*0072*/ 	.short	0x001c


	//----- nvinfo : EIATTR_SW_WAR
	.align		4
.L_131:
        /*0074*/ 	.byte	0x04, 0x36
        /*0076*/ 	.short	(.L_133 - .L_132)
.L_132:
        /*0078*/ 	.word	0x00000008
.L_133:


//--------------------- .nv.info._Z18forward_output_GPUPfS_S_S_ --------------------------
	.section	.nv.info._Z18forward_output_GPUPfS_S_S_,"",@"SHT_CUDA_INFO"
	.sectionflags	@""
	.align	4


	//----- nvinfo : EIATTR_CUDA_API_VERSION
	.align		4
        /*0000*/ 	.byte	0x04, 0x37
        /*0002*/ 	.short	(.L_135 - .L_134)
.L_134:
        /*0004*/ 	.word	0x00000082


	//----- nvinfo : EIATTR_KPARAM_INFO
	.align		4
.L_135:
        /*0008*/ 	.byte	0x04, 0x17
        /*000a*/ 	.short	(.L_137 - .L_136)
.L_136:
        /*000c*/ 	.word	0x00000000
        /*0010*/ 	.short	0x0003
        /*0012*/ 	.short	0x0018
        /*0014*/ 	.byte	0x00, 0xf5, 0x21, 0x00


	//----- nvinfo : EIATTR_KPARAM_INFO
	.align		4
.L_137:
        /*0018*/ 	.byte	0x04, 0x17
        /*001a*/ 	.short	(.L_139 - .L_138)
.L_138:
        /*001c*/ 	.word	0x00000000
        /*0020*/ 	.short	0x0002
        /*0022*/ 	.short	0x0010
        /*0024*/ 	.byte	0x00, 0xf5, 0x21, 0x00


	//----- nvinfo : EIATTR_KPARAM_INFO
	.align		4
.L_139:
        /*0028*/ 	.byte	0x04, 0x17
        /*002a*/ 	.short	(.L_141 - .L_140)
.L_140:
        /*002c*/ 	.word	0x00000000
        /*0030*/ 	.short	0x0001
        /*0032*/ 	.short	0x0008
        /*0034*/ 	.byte	0x00, 0xf5, 0x21, 0x00


	//----- nvinfo : EIATTR_KPARAM_INFO
	.align		4
.L_141:
        /*0038*/ 	.byte	0x04, 0x17
        /*003a*/ 	.short	(.L_143 - .L_142)
.L_142:
        /*003c*/ 	.word	0x00000000
        /*0040*/ 	.short	0x0000
        /*0042*/ 	.short	0x0000
        /*0044*/ 	.byte	0x00, 0xf5, 0x21, 0x00


	//----- nvinfo : EIATTR_SPARSE_MMA_MASK
	.align		4
.L_143:
        /*0048*/ 	.byte	0x03, 0x50
        /*004a*/ 	.short	0x0000


	//----- nvinfo : EIATTR_MAXREG_COUNT
	.align		4
        /*004c*/ 	.byte	0x03, 0x1b
        /*004e*/ 	.short	0x00ff


	//----- nvinfo : EIATTR_MERCURY_ISA_VERSION
	.align		4
        /*0050*/ 	.byte	0x03, 0x5f
        /*0052*/ 	.short	0x0101


	//----- nvinfo : EIATTR_VRC_CTA_INIT_COUNT
	.align		4
        /*0054*/ 	.byte	0x02, 0x4a
	.zero		1
	.zero		1


	//----- nvinfo : EIATTR_EXIT_INSTR_OFFSETS
	.align		4
        /*0058*/ 	.byte	0x04, 0x1c
        /*005a*/ 	.short	(.L_145 - .L_144)


	//   ....[0]....
.L_144:
        /*005c*/ 	.word	0x00000060


	//   ....[1]....
        /*0060*/ 	.word	0x00000630


	//----- nvinfo : EIATTR_CBANK_PARAM_SIZE
	.align		4
.L_145:
        /*0064*/ 	.byte	0x03, 0x19
        /*0066*/ 	.short	0x0020


	//----- nvinfo : EIATTR_PARAM_CBANK
	.align		4
        /*0068*/ 	.byte	0x04, 0x0a
        /*006a*/ 	.short	(.L_147 - .L_146)
	.align		4
.L_146:
        /*006c*/ 	.word	index@(.nv.constant0._Z18forward_output_GPUPfS_S_S_)
        /*0070*/ 	.short	0x0380
        /*0072*/ 	.short	0x0020


	//----- nvinfo : EIATTR_SW_WAR
	.align		4
.L_147:
        /*0074*/ 	.byte	0x04, 0x36
        /*0076*/ 	.short	(.L_149 - .L_148)
.L_148:
        /*0078*/ 	.word	0x00000008
.L_149:


//--------------------- .nv.info._Z18forward_hidden_GPUPfS_S_S_ --------------------------
	.section	.nv.info._Z18forward_hidden_GPUPfS_S_S_,"",@"SHT_CUDA_INFO"
	.sectionflags	@""
	.align	4


	//----- nvinfo : EIATTR_CUDA_API_VERSION
	.align		4
        /*0000*/ 	.byte	0x04, 0x37
        /*0002*/ 	.short	(.L_151 - .L_150)
.L_150:
        /*0004*/ 	.word	0x00000082


	//----- nvinfo : EIATTR_KPARAM_INFO
	.align		4
.L_151:
        /*0008*/ 	.byte	0x04, 0x17
        /*000a*/ 	.short	(.L_153 - .L_152)
.L_152:
        /*000c*/ 	.word	0x00000000
        /*0010*/ 	.short	0x0003
        /*0012*/ 	.short	0x0018
        /*0014*/ 	.byte	0x00, 0xf5, 0x21, 0x00


	//----- nvinfo : EIATTR_KPARAM_INFO
	.align		4
.L_153:
        /*0018*/ 	.byte	0x04, 0x17
        /*001a*/ 	.short	(.L_155 - .L_154)
.L_154:
        /*001c*/ 	.word	0x00000000
        /*0020*/ 	.short	0x0002
        /*0022*/ 	.short	0x0010
        /*0024*/ 	.byte	0x00, 0xf5, 0x21, 0x00


	//----- nvinfo : EIATTR_KPARAM_INFO
	.align		4
.L_155:
        /*0028*/ 	.byte	0x04, 0x17
        /*002a*/ 	.short	(.L_157 - .L_156)
.L_156:
        /*002c*/ 	.word	0x00000000
        /*0030*/ 	.short	0x0001
        /*0032*/ 	.short	0x0008
        /*0034*/ 	.byte	0x00, 0xf5, 0x21, 0x00


	//----- nvinfo : EIATTR_KPARAM_INFO
	.align		4
.L_157:
        /*0038*/ 	.byte	0x04, 0x17
        /*003a*/ 	.short	(.L_159 - .L_158)
.L_158:
        /*003c*/ 	.word	0x00000000
        /*0040*/ 	.short	0x0000
        /*0042*/ 	.short	0x0000
        /*0044*/ 	.byte	0x00, 0xf5, 0x21, 0x00


	//----- nvinfo : EIATTR_SPARSE_MMA_MASK
	.align		4
.L_159:
        /*0048*/ 	.byte	0x03, 0x50
        /*004a*/ 	.short	0x0000


	//----- nvinfo : EIATTR_MAXREG_COUNT
	.align		4
        /*004c*/ 	.byte	0x03, 0x1b
        /*004e*/ 	.short	0x00ff


	//----- nvinfo : EIATTR_MERCURY_ISA_VERSION
	.align		4
        /*0050*/ 	.byte	0x03, 0x5f
        /*0052*/ 	.short	0x0101


	//----- nvinfo : EIATTR_VRC_CTA_INIT_COUNT
	.align		4
        /*0054*/ 	.byte	0x02, 0x4a
	.zero		1
	.zero		1


	//----- nvinfo : EIATTR_EXIT_INSTR_OFFSETS
	.align		4
        /*0058*/ 	.byte	0x04, 0x1c
        /*005a*/ 	.short	(.L_161 - .L_160)


	//   ....[0]....
.L_160:
        /*005c*/ 	.word	0x00000060


	//   ....[1]....
        /*0060*/ 	.word	0x00000630


	//----- nvinfo : EIATTR_CBANK_PARAM_SIZE
	.align		4
.L_161:
        /*0064*/ 	.byte	0x03, 0x19
        /*0066*/ 	.short	0x0020


	//----- nvinfo : EIATTR_PARAM_CBANK
	.align		4
        /*0068*/ 	.byte	0x04, 0x0a
        /*006a*/ 	.short	(.L_163 - .L_162)
	.align		4
.L_162:
        /*006c*/ 	.word	index@(.nv.constant0._Z18forward_hidden_GPUPfS_S_S_)
        /*0070*/ 	.short	0x0380
        /*0072*/ 	.short	0x0020


	//----- nvinfo : EIATTR_SW_WAR
	.align		4
.L_163:
        /*0074*/ 	.byte	0x04, 0x36
        /*0076*/ 	.short	(.L_165 - .L_164)
.L_164:
        /*0078*/ 	.word	0x00000008
.L_165:


//--------------------- .nv.info._Z11softmax_GPUPfi --------------------------
	.section	.nv.info._Z11softmax_GPUPfi,"",@"SHT_CUDA_INFO"
	.sectionflags	@""
	.align	4


	//----- nvinfo : EIATTR_CUDA_API_VERSION
	.align		4
        /*0000*/ 	.byte	0x04, 0x37
        /*0002*/ 	.short	(.L_167 - .L_166)
.L_166:
        /*0004*/ 	.word	0x00000082


	//----- nvinfo : EIATTR_KPARAM_INFO
	.align		4
.L_167:
        /*0008*/ 	.byte	0x04, 0x17
        /*000a*/ 	.short	(.L_169 - .L_168)
.L_168:
        /*000c*/ 	.word	0x00000000
        /*0010*/ 	.short	0x0001
        /*0012*/ 	.short	0x0008
        /*0014*/ 	.byte	0x00, 0xf0, 0x11, 0x00


	//----- nvinfo : EIATTR_KPARAM_INFO
	.align		4
.L_169:
        /*0018*/ 	.byte	0x04, 0x17
        /*001a*/ 	.short	(.L_171 - .L_170)
.L_170:
        /*001c*/ 	.word	0x00000000
        /*0020*/ 	.short	0x0000
        /*0022*/ 	.short	0x0000
        /*0024*/ 	.byte	0x00, 0xf5, 0x21, 0x00


	//----- nvinfo : EIATTR_SPARSE_MMA_MASK
	.align		4
.L_171:
        /*0028*/ 	.byte	0x03, 0x50
        /*002a*/ 	.short	0x0000


	//----- nvinfo : EIATTR_MAXREG_COUNT
	.align		4
        /*002c*/ 	.byte	0x03, 0x1b
        /*002e*/ 	.short	0x00ff


	//----- nvinfo : EIATTR_MERCURY_ISA_VERSION
	.align		4
        /*0030*/ 	.byte	0x03, 0x5f
        /*0032*/ 	.short	0x0101


	//----- nvinfo : EIATTR_VRC_CTA_INIT_COUNT
	.align		4
        /*0034*/ 	.byte	0x02, 0x4a
	.zero		1
	.zero		1


	//----- nvinfo : EIATTR_EXIT_INSTR_OFFSETS
	.align		4
        /*0038*/ 	.byte	0x04, 0x1c
        /*003a*/ 	.short	(.L_173 - .L_172)


	//   ....[0]....
.L_172:
        /*003c*/ 	.word	0x00000df0


	//   ....[1]....
        /*0040*/ 	.word	0x00001ca0


	//   ....[2]....
        /*0044*/ 	.word	0x000023f0


	//   ....[3]....
        /*0048*/ 	.word	0x000027e0


	//   ....[4]....
        /*004c*/ 	.word	0x00002940


	//----- nvinfo : EIATTR_CRS_STACK_SIZE
	.align		4
.L_173:
        /*0050*/ 	.byte	0x04, 0x1e
        /*0052*/ 	.short	(.L_175 - .L_174)
.L_174:
        /*0054*/ 	.word	0x00000000


	//----- nvinfo : EIATTR_CBANK_PARAM_SIZE
	.align		4
.L_175:
        /*0058*/ 	.byte	0x03, 0x19
        /*005a*/ 	.short	0x000c


	//----- nvinfo : EIATTR_PARAM_CBANK
	.align		4
        /*005c*/ 	.byte	0x04, 0x0a
        /*005e*/ 	.short	(.L_177 - .L_176)
	.align		4
.L_176:
        /*0060*/ 	.word	index@(.nv.constant0._Z11softmax_GPUPfi)
        /*0064*/ 	.short	0x0380
        /*0066*/ 	.short	0x000c


	//----- nvinfo : EIATTR_SW_WAR
	.align		4
.L_177:
        /*0068*/ 	.byte	0x04, 0x36
        /*006a*/ 	.short	(.L_179 - .L_178)
.L_178:
        /*006c*/ 	.word	0x00000008
.L_179:


//--------------------- .nv.info._Z8relu_GPUPf    --------------------------
	.section	.nv.info._Z8relu_GPUPf,"",@"SHT_CUDA_INFO"
	.sectionflags	@""
	.align	4


	//----- nvinfo : EIATTR_CUDA_API_VERSION
	.align		4
        /*0000*/ 	.byte	0x04, 0x37
        /*0002*/ 	.short	(.L_181 - .L_180)
.L_180:
        /*0004*/ 	.word	0x00000082


	//----- nvinfo : EIATTR_KPARAM_INFO
	.align		4
.L_181:
        /*0008*/ 	.byte	0x04, 0x17
        /*000a*/ 	.short	(.L_183 - .L_182)
.L_182:
        /*000c*/ 	.word	0x00000000
        /*0010*/ 	.short	0x0000
        /*0012*/ 	.short	0x0000
        /*0014*/ 	.byte	0x00, 0xf5, 0x21, 0x00


	//----- nvinfo : EIATTR_SPARSE_MMA_MASK
	.align		4
.L_183:
        /*0018*/ 	.byte	0x03, 0x50
        /*001a*/ 	.short	0x0000


	//----- nvinfo : EIATTR_MAXREG_COUNT
	.align		4
        /*001c*/ 	.byte	0x03, 0x1b
        /*001e*/ 	.short	0x00ff


	//----- nvinfo : EIATTR_MERCURY_ISA_VERSION
	.align		4
        /*0020*/ 	.byte	0x03, 0x5f
        /*0022*/ 	.short	0x0101


	//----- nvinfo : EIATTR_VRC_CTA_INIT_COUNT
	.align		4
        /*0024*/ 	.byte	0x02, 0x4a
	.zero		1
	.zero		1


	//----- nvinfo : EIATTR_EXIT_INSTR_OFFSETS
	.align		4
        /*0028*/ 	.byte	0x04, 0x1c
        /*002a*/ 	.short	(.L_185 - .L_184)


	//   ....[0]....
.L_184:
        /*002c*/ 	.word	0x00000060


	//   ....[1]....
        /*0030*/ 	.word	0x000000d0


	//----- nvinfo : EIATTR_CBANK_PARAM_SIZE
	.align		4
.L_185:
        /*0034*/ 	.byte	0x03, 0x19
        /*0036*/ 	.short	0x0008


	//----- nvinfo : EIATTR_PARAM_CBANK
	.align		4
        /*0038*/ 	.byte	0x04, 0x0a
        /*003a*/ 	.short	(.L_187 - .L_186)
	.align		4
.L_186:
        /*003c*/ 	.word	index@(.nv.constant0._Z8relu_GPUPf)
        /*0040*/ 	.short	0x0380
        /*0042*/ 	.short	0x0008


	//----- nvinfo : EIATTR_SW_WAR
	.align		4
.L_187:
        /*0044*/ 	.byte	0x04, 0x36
        /*0046*/ 	.short	(.L_189 - .L_188)
.L_188:
        /*0048*/ 	.word	0x00000008
.L_189:


//--------------------- .nv.callgraph             --------------------------
	.section	.nv.callgraph,"",@"SHT_CUDA_CALLGRAPH"
	.align	4
	.sectionentsize	8
	.align		4
        /*0000*/ 	.word	0x00000000
	.align		4
        /*0004*/ 	.word	0xffffffff
	.align		4
        /*0008*/ 	.word	0x00000000
	.align		4
        /*000c*/ 	.word	0xfffffffe
	.align		4
        /*0010*/ 	.word	0x00000000
	.align		4
        /*0014*/ 	.word	0xfffffffd
	.align		4
        /*0018*/ 	.word	0x00000000
	.align		4
        /*001c*/ 	.word	0xfffffffc


//--------------------- .text._Z25update_hidden_weights_GPUPfS_S_S_iif --------------------------
	.section	.text._Z25update_hidden_weights_GPUPfS_S_S_iif,"ax",@progbits
	.align	128
        .global         _Z25update_hidden_weights_GPUPfS_S_S_iif
        .type           _Z25update_hidden_weights_GPUPfS_S_S_iif,@function
        .size           _Z25update_hidden_weights_GPUPfS_S_S_iif,(.L_x_66 - _Z25update_hidden_weights_GPUPfS_S_S_iif)
        .other          _Z25update_hidden_weights_GPUPfS_S_S_iif,@"STO_CUDA_ENTRY STV_DEFAULT"
_Z25update_hidden_weights_GPUPfS_S_S_iif:
.text._Z25update_hidden_weights_GPUPfS_S_S_iif:
[----:B------:R-:W-:Y:S01]  /*0000*/  LDC R1, c[0x0][0x37c] ;  /* 0x0000df00ff017b82 */ /* 0x000fe20000000800 */
[----:B------:R-:W0:Y:S01]  /*0010*/  S2R R0, SR_TID.X ;  /* 0x0000000000007919 */ /* 0x000e220000002100 */
[----:B------:R-:W0:Y:S06]  /*0020*/  LDCU.64 UR6, c[0x0][0x3a0] ;  /* 0x00007400ff0677ac */ /* 0x000e2c0008000a00 */
[----:B------:R-:W1:Y:S01]  /*0030*/  LDC.64 R2, c[0x0][0x390] ;  /* 0x0000e400ff027b82 */ /* 0x000e620000000a00 */
[----:B------:R-:W-:Y:S01]  /*0040*/  BSSY.RECONVERGENT B0, `(.L_x_0) ;  /* 0x0000015000007945 */ /* 0x000fe20003800200 */
[----:B------:R-:W2:Y:S01]  /*0050*/  S2R R11, SR_CTAID.X ;  /* 0x00000000000b7919 */ /* 0x000ea20000002500 */
[----:B------:R-:W3:Y:S01]  /*0060*/  LDCU.64 UR4, c[0x0][0x358] ;  /* 0x00006b00ff0477ac */ /* 0x000ee20008000a00 */
[----:B0-----:R-:W-:-:S04]  /*0070*/  ISETP.GE.AND P1, PT, R0, UR7, PT ;  /* 0x0000000700007c0c */ /* 0x001fc8000bf26270 */
[C---:B--2---:R-:W-:Y:S01]  /*0080*/  ISETP.GE.OR P1, PT, R11.reuse, UR6, P1 ;  /* 0x000000060b007c0c */ /* 0x044fe20008f26670 */
[C---:B-1----:R-:W-:Y:S01]  /*0090*/  IMAD.WIDE.U32 R2, R11.reuse, 0x4, R2 ;  /* 0x000000040b027825 */ /* 0x042fe200078e0002 */
[----:B------:R-:W-:-:S04]  /*00a0*/  ISETP.GE.AND P0, PT, R11, UR6, PT ;  /* 0x000000060b007c0c */ /* 0x000fc8000bf06270 */
[----:B------:R-:W-:-:S07]  /*00b0*/  ISETP.NE.OR P0, PT, R0, RZ, P0 ;  /* 0x000000ff0000720c */ /* 0x000fce0000705670 */
[----:B---3--:R-:W-:Y:S06]  /*00c0*/  @P1 BRA `(.L_x_1) ;  /* 0x0000000000301947 */ /* 0x008fec0003800000 */
[----:B------:R-:W0:Y:S01]  /*00d0*/  LDC.64 R4, c[0x0][0x398] ;  /* 0x0000e600ff047b82 */ /* 0x000e220000000a00 */
[----:B------:R-:W-:Y:S01]  /*00e0*/  IMAD R9, R11, UR7, R0 ;  /* 0x000000070b097c24 */ /* 0x000fe2000f8e0200 */
[----:B------:R-:W1:Y:S06]  /*00f0*/  LDCU UR8, c[0x0][0x3a8] ;  /* 0x00007500ff0877ac */ /* 0x000e6c0008000800 */
[----:B------:R-:W2:Y:S01]  /*0100*/  LDC.64 R6, c[0x0][0x380] ;  /* 0x0000e000ff067b82 */ /* 0x000ea20000000a00 */
[----:B0-----:R-:W-:Y:S02]  /*0110*/  IMAD.WIDE.U32 R4, R0, 0x4, R4 ;  /* 0x0000000400047825 */ /* 0x001fe400078e0004 */
[----:B------:R-:W1:Y:S04]  /*0120*/  LDG.E R0, desc[UR4][R2.64] ;  /* 0x0000000402007981 */ /* 0x000e68000c1e1900 */
[----:B------:R-:W3:Y:S01]  /*0130*/  LDG.E R5, desc[UR4][R4.64] ;  /* 0x0000000404057981 */ /* 0x000ee2000c1e1900 */
[----:B--2---:R-:W-:-:S05]  /*0140*/  IMAD.WIDE.U32 R6, R9, 0x4, R6 ;  /* 0x0000000409067825 */ /* 0x004fca00078e0006 */
[----:B------:R-:W3:Y:S01]  /*0150*/  LDG.E R9, desc[UR4][R6.64] ;  /* 0x0000000406097981 */ /* 0x000ee2000c1e1900 */
[----:B-1----:R-:W-:-:S04]  /*0160*/  FMUL R0, R0, UR8 ;  /* 0x0000000800007c20 */ /* 0x002fc80008400000 */
[----:B---3--:R-:W-:-:S05]  /*0170*/  FFMA R9, -R0, R5, R9 ;  /* 0x0000000500097223 */ /* 0x008fca0000000109 */
[----:B------:R0:W-:Y:S02]  /*0180*/  STG.E desc[UR4][R6.64], R9 ;  /* 0x0000000906007986 */ /* 0x0001e4000c101904 */
.L_x_1:
[----:B------:R-:W-:Y:S05]  /*0190*/  BSYNC.RECONVERGENT B0 ;  /* 0x0000000000007941 */ /* 0x000fea0003800200 */
.L_x_0:
[----:B------:R-:W-:Y:S05]  /*01a0*/  @P0 EXIT ;  /* 0x000000000000094d */ /* 0x000fea0003800000 */
[----:B------:R-:W1:Y:S01]  /*01b0*/  LDC.64 R4, c[0x0][0x388] ;  /* 0x0000e200ff047b82 */ /* 0x000e620000000a00 */
[----:B------:R-:W2:Y:S01]  /*01c0*/  LDG.E R2, desc[UR4][R2.64] ;  /* 0x0000000402027981 */ /* 0x000ea2000c1e1900 */
[----:B------:R-:W2:Y:S01]  /*01d0*/  LDCU UR6, c[0x0][0x3a8] ;  /* 0x00007500ff0677ac */ /* 0x000ea20008000800 */
[----:B-1----:R-:W-:-:S05]  /*01e0*/  IMAD.WIDE.U32 R4, R11, 0x4, R4 ;  /* 0x000000040b047825 */ /* 0x002fca00078e0004 */
[----:B0-----:R-:W2:Y:S02]  /*01f0*/  LDG.E R7, desc[UR4][R4.64] ;  /* 0x0000000404077981 */ /* 0x001ea4000c1e1900 */
[----:B--2---:R-:W-:-:S05]  /*0200*/  FFMA R7, -R2, UR6, R7 ;  /* 0x0000000602077c23 */ /* 0x004fca0008000107 */
[----:B------:R-:W-:Y:S01]  /*0210*/  STG.E desc[UR4][R4.64], R7 ;  /* 0x0000000704007986 */ /* 0x000fe2000c101904 */
[----:B------:R-:W-:Y:S05]  /*0220*/  EXIT ;  /* 0x000000000000794d */ /* 0x000fea0003800000 */
.L_x_2:
[----:B------:R-:W-:-:S00]  /*0230*/  BRA `(.L_x_2) ;  /* 0xfffffffc00fc7947 */ /* 0x000fc0000383ffff */
[----:B------:R-:W-:-:S00]  /*0240*/  NOP ;  /* 0x0000000000007918 */ /* 0x000fc00000000000 */
        /* <DEDUP_REMOVED lines=11> */
.L_x_66:


//--------------------- .text._Z25update_output_weights_GPUPfS_S_S_iif --------------------------
	.section	.text._Z25update_output_weights_GPUPfS_S_S_iif,"ax",@progbits
	.align	128
        .global         _Z25update_output_weights_GPUPfS_S_S_iif
        .type           _Z25update_output_weights_GPUPfS_S_S_iif,@function
        .size           _Z25update_output_weights_GPUPfS_S_S_iif,(.L_x_67 - _Z25update_output_weights_GPUPfS_S_S_iif)
        .other          _Z25update_output_weights_GPUPfS_S_S_iif,@"STO_CUDA_ENTRY STV_DEFAULT"
_Z25update_output_weights_GPUPfS_S_S_iif:
.text._Z25update_output_weights_GPUPfS_S_S_iif:
        /* <DEDUP_REMOVED lines=25> */
.L_x_4:
[----:B------:R-:W-:Y:S05]  /*0190*/  BSYNC.RECONVERGENT B0 ;  /* 0x0000000000007941 */ /* 0x000fea0003800200 */
.L_x_3:
        /* <DEDUP_REMOVED lines=9> */
.L_x_5:
        /* <DEDUP_REMOVED lines=13> */
.L_x_67:


//--------------------- .text._Z27compute_hidden_gradient_GPUPfS_S_S_ii --------------------------
	.section	.text._Z27compute_hidden_gradient_GPUPfS_S_S_ii,"ax",@progbits
	.align	128
        .global         _Z27compute_hidden_gradient_GPUPfS_S_S_ii
        .type           _Z27compute_hidden_gradient_GPUPfS_S_S_ii,@function
        .size           _Z27compute_hidden_gradient_GPUPfS_S_S_ii,(.L_x_68 - _Z27compute_hidden_gradient_GPUPfS_S_S_ii)
        .other          _Z27compute_hidden_gradient_GPUPfS_S_S_ii,@"STO_CUDA_ENTRY STV_DEFAULT"
_Z27compute_hidden_gradient_GPUPfS_S_S_ii:
.text._Z27compute_hidden_gradient_GPUPfS_S_S_ii:
[----:B------:R-:W-:Y:S01]  /*0000*/  LDC R1, c[0x0][0x37c] ;  /* 0x0000df00ff017b82 */ /* 0x000fe20000000800 */
[----:B------:R-:W0:Y:S07]  /*0010*/  S2R R7, SR_TID.X ;  /* 0x0000000000077919 */ /* 0x000e2e0000002100 */
[----:B------:R-:W1:Y:S01]  /*0020*/  LDC R0, c[0x0][0x3a0] ;  /* 0x0000e800ff007b82 */ /* 0x000e620000000800 */
[----:B------:R-:W0:Y:S01]  /*0030*/  LDCU UR4, c[0x0][0x360] ;  /* 0x00006c00ff0477ac */ /* 0x000e220008000800 */
[----:B------:R-:W0:Y:S02]  /*0040*/  S2R R2, SR_CTAID.X ;  /* 0x0000000000027919 */ /* 0x000e240000002500 */
[----:B0-----:R-:W-:-:S05]  /*0050*/  IMAD R7, R2, UR4, R7 ;  /* 0x0000000402077c24 */ /* 0x001fca000f8e0207 */
[----:B-1----:R-:W-:-:S13]  /*0060*/  ISETP.GE.AND P0, PT, R7, R0, PT ;  /* 0x000000000700720c */ /* 0x002fda0003f06270 */
[----:B------:R-:W-:Y:S05]  /*0070*/  @P0 EXIT ;  /* 0x000000000000094d */ /* 0x000fea0003800000 */
[----:B------:R-:W0:Y:S01]  /*0080*/  LDC R6, c[0x0][0x3a4] ;  /* 0x0000e900ff067b82 */ /* 0x000e220000000800 */
[----:B------:R-:W1:Y:S01]  /*0090*/  LDCU.64 UR6, c[0x0][0x358] ;  /* 0x00006b00ff0677ac */ /* 0x000e620008000a00 */
[----:B------:R-:W-:-:S06]  /*00a0*/  HFMA2 R13, -RZ, RZ, 0, 0 ;  /* 0x00000000ff0d7431 */ /* 0x000fcc00000001ff */
[----:B------:R-:W2:Y:S01]  /*00b0*/  LDC.64 R2, c[0x0][0x398] ;  /* 0x0000e600ff027b82 */ /* 0x000ea20000000a00 */
[----:B0-----:R-:W-:Y:S01]  /*00c0*/  ISETP.GE.AND P0, PT, R6, 0x1, PT ;  /* 0x000000010600780c */ /* 0x001fe20003f06270 */
[----:B--2---:R-:W-:-:S05]  /*00d0*/  IMAD.WIDE R2, R7, 0x4, R2 ;  /* 0x0000000407027825 */ /* 0x004fca00078e0202 */
[----:B-1----:R0:W-:Y:S07]  /*00e0*/  STG.E desc[UR6][R2.64], RZ ;  /* 0x000000ff02007986 */ /* 0x0021ee000c101906 */
[----:B------:R-:W-:Y:S05]  /*00f0*/  @!P0 BRA `(.L_x_6) ;  /* 0x0000000400e48947 */ /* 0x000fea0003800000 */
[C---:B------:R-:W-:Y:S02]  /*0100*/  ISETP.GE.U32.AND P1, PT, R6.reuse, 0x8, PT ;  /* 0x000000080600780c */ /* 0x040fe40003f26070 */
[----:B------:R-:W-:Y:S02]  /*0110*/  LOP3.LUT R10, R6, 0x7, RZ, 0xc0, !PT ;  /* 0x00000007060a7812 */ /* 0x000fe400078ec0ff */
[----:B------:R-:W-:Y:S02]  /*0120*/  MOV R8, RZ ;  /* 0x000000ff00087202 */ /* 0x000fe40000000f00 */
[----:B------:R-:W-:Y:S02]  /*0130*/  ISETP.NE.AND P0, PT, R10, RZ, PT ;  /* 0x000000ff0a00720c */ /* 0x000fe40003f05270 */
[----:B------:R-:W-:-:S05]  /*0140*/  MOV R13, RZ ;  /* 0x000000ff000d7202 */ /* 0x000fca0000000f00 */
[----:B------:R-:W-:Y:S06]  /*0150*/  @!P1 BRA `(.L_x_7) ;  /* 0x0000000000e49947 */ /* 0x000fec0003800000 */
[----:B------:R-:W1:Y:S01]  /*0160*/  LDCU.64 UR4, c[0x0][0x388] ;  /* 0x00007100ff0477ac */ /* 0x000e620008000a00 */
[----:B------:R-:W-:Y:S02]  /*0170*/  LOP3.LUT R8, R6, 0x7ffffff8, RZ, 0xc0, !PT ;  /* 0x7ffffff806087812 */ /* 0x000fe400078ec0ff */
[----:B------:R-:W-:Y:S02]  /*0180*/  MOV R13, RZ ;  /* 0x000000ff000d7202 */ /* 0x000fe40000000f00 */
[----:B------:R-:W-:Y:S02]  /*0190*/  MOV R11, R7 ;  /* 0x00000007000b7202 */ /* 0x000fe40000000f00 */
[----:B------:R-:W-:Y:S01]  /*01a0*/  IADD3 R9, PT, PT, -R8, RZ, RZ ;  /* 0x000000ff08097210 */ /* 0x000fe20007ffe1ff */
[----:B-1----:R-:W-:-:S04]  /*01b0*/  UIADD3 UR4, UP0, UPT, UR4, 0x10, URZ ;  /* 0x0000001004047890 */ /* 0x002fc8000ff1e0ff */
[----:B------:R-:W-:Y:S02]  /*01c0*/  UIADD3.X UR5, UPT, UPT, URZ, UR5, URZ, UP0, !UPT ;  /* 0x00000005ff057290 */ /* 0x000fe400087fe4ff */
[----:B------:R-:W-:-:S04]  /*01d0*/  MOV R12, UR4 ;  /* 0x00000004000c7c02 */ /* 0x000fc80008000f00 */
[----:B------:R-:W-:-:S07]  /*01e0*/  MOV R5, UR5 ;  /* 0x0000000500057c02 */ /* 0x000fce0008000f00 */
.L_x_8:
[----:B------:R-:W1:Y:S01]  /*01f0*/  LDC.64 R14, c[0x0][0x380] ;  /* 0x0000e000ff0e7b82 */ /* 0x000e620000000a00 */
[----:B------:R-:W-:-:S05]  /*0200*/  MOV R4, R12 ;  /* 0x0000000c00047202 */ /* 0x000fca0000000f00 */
[----:B--2---:R-:W2:Y:S01]  /*0210*/  LDG.E R16, desc[UR6][R4.64+-0x10] ;  /* 0xfffff00604107981 */ /* 0x004ea2000c1e1900 */
[----:B-1----:R-:W-:-:S05]  /*0220*/  IMAD.WIDE R14, R11, 0x4, R14 ;  /* 0x000000040b0e7825 */ /* 0x002fca00078e020e */
[----:B------:R-:W2:Y:S02]  /*0230*/  LDG.E R12, desc[UR6][R14.64] ;  /* 0x000000060e0c7981 */ /* 0x000ea4000c1e1900 */
[----:B--2---:R-:W-:Y:S01]  /*0240*/  FFMA R19, R12, R16, R13 ;  /* 0x000000100c137223 */ /* 0x004fe2000000000d */
[----:B------:R-:W-:-:S04]  /*0250*/  IMAD.WIDE R12, R0, 0x4, R14 ;  /* 0x00000004000c7825 */ /* 0x000fc800078e020e */
[----:B------:R1:W-:Y:S04]  /*0260*/  STG.E desc[UR6][R2.64], R19 ;  /* 0x0000001302007986 */ /* 0x0003e8000c101906 */
[----:B------:R-:W2:Y:S04]  /*0270*/  LDG.E R16, desc[UR6][R12.64] ;  /* 0x000000060c107981 */ /* 0x000ea8000c1e1900 */
[----:B------:R-:W2:Y:S02]  /*0280*/  LDG.E R17, desc[UR6][R4.64+-0xc] ;  /* 0xfffff40604117981 */ /* 0x000ea4000c1e1900 */
[----:B--2---:R-:W-:Y:S01]  /*0290*/  FFMA R21, R16, R17, R19 ;  /* 0x0000001110157223 */ /* 0x004fe20000000013 */
[----:B------:R-:W-:-:S04]  /*02a0*/  IMAD.WIDE R16, R0, 0x4, R12 ;  /* 0x0000000400107825 */ /* 0x000fc800078e020c */
[----:B------:R2:W-:Y:S04]  /*02b0*/  STG.E desc[UR6][R2.64], R21 ;  /* 0x0000001502007986 */ /* 0x0005e8000c101906 */
[----:B------:R-:W3:Y:S04]  /*02c0*/  LDG.E R18, desc[UR6][R16.64] ;  /* 0x0000000610127981 */ /* 0x000ee8000c1e1900 */
[----:B------:R-:W3:Y:S01]  /*02d0*/  LDG.E R20, desc[UR6][R4.64+-0x8] ;  /* 0xfffff80604147981 */ /* 0x000ee2000c1e1900 */
[----:B------:R-:W-:-:S04]  /*02e0*/  IMAD.WIDE R14, R0, 0x4, R16 ;  /* 0x00000004000e7825 */ /* 0x000fc800078e0210 */
[----:B---3--:R-:W-:-:S05]  /*02f0*/  FFMA R23, R18, R20, R21 ;  /* 0x0000001412177223 */ /* 0x008fca0000000015 */
[----:B------:R3:W-:Y:S04]  /*0300*/  STG.E desc[UR6][R2.64], R23 ;  /* 0x0000001702007986 */ /* 0x0007e8000c101906 */
[----:B------:R-:W1:Y:S04]  /*0310*/  LDG.E R18, desc[UR6][R14.64] ;  /* 0x000000060e127981 */ /* 0x000e68000c1e1900 */
[----:B------:R-:W1:Y:S02]  /*0320*/  LDG.E R12, desc[UR6][R4.64+-0x4] ;  /* 0xfffffc06040c7981 */ /* 0x000e64000c1e1900 */
[----:B-1----:R-:W-:Y:S01]  /*0330*/  FFMA R19, R18, R12, R23 ;  /* 0x0000000c12137223 */ /* 0x002fe20000000017 */
        /* <DEDUP_REMOVED lines=8> */
[----:B------:R-:W3:Y:S02]  /*03c0*/  LDG.E R14, desc[UR6][R4.64+0x4] ;  /* 0x00000406040e7981 */ /* 0x000ee4000c1e1900 */
[----:B---3--:R-:W-:Y:S01]  /*03d0*/  FFMA R23, R18, R14, R21 ;  /* 0x0000000e12177223 */ /* 0x008fe20000000015 */
[----:B------:R-:W-:-:S04]  /*03e0*/  IMAD.WIDE R14, R0, 0x4, R16 ;  /* 0x00000004000e7825 */ /* 0x000fc800078e0210 */
[----:B------:R2:W-:Y:S04]  /*03f0*/  STG.E desc[UR6][R2.64], R23 ;  /* 0x0000001702007986 */ /* 0x0005e8000c101906 */
[----:B------:R-:W3:Y:S04]  /*0400*/  LDG.E R18, desc[UR6][R14.64] ;  /* 0x000000060e127981 */ /* 0x000ee8000c1e1900 */
[----:B------:R-:W3:Y:S01]  /*0410*/  LDG.E R12, desc[UR6][R4.64+0x8] ;  /* 0x00000806040c7981 */ /* 0x000ee2000c1e1900 */
[----:B------:R-:W-:Y:S01]  /*0420*/  IADD3 R9, PT, PT, R9, 0x8, RZ ;  /* 0x0000000809097810 */ /* 0x000fe20007ffe0ff */
[----:B---3--:R-:W-:Y:S01]  /*0430*/  FFMA R25, R18, R12, R23 ;  /* 0x0000000c12197223 */ /* 0x008fe20000000017 */
[----:B-1----:R-:W-:-:S04]  /*0440*/  IMAD.WIDE R18, R0, 0x4, R14 ;  /* 0x0000000400127825 */ /* 0x002fc800078e020e */
[----:B------:R2:W-:Y:S04]  /*0450*/  STG.E desc[UR6][R2.64], R25 ;  /* 0x0000001902007986 */ /* 0x0005e8000c101906 */
[----:B------:R-:W3:Y:S04]  /*0460*/  LDG.E R18, desc[UR6][R18.64] ;  /* 0x0000000612127981 */ /* 0x000ee8000c1e1900 */
[----:B------:R1:W3:Y:S01]  /*0470*/  LDG.E R13, desc[UR6][R4.64+0xc] ;  /* 0x00000c06040d7981 */ /* 0x0002e2000c1e1900 */
[----:B------:R-:W-:Y:S02]  /*0480*/  ISETP.NE.AND P1, PT, R9, RZ, PT ;  /* 0x000000ff0900720c */ /* 0x000fe40003f25270 */
[----:B------:R-:W-:-:S02]  /*0490*/  IADD3 R12, P2, PT, R4, 0x20, RZ ;  /* 0x00000020040c7810 */ /* 0x000fc40007f5e0ff */
[----:B------:R-:W-:Y:S02]  /*04a0*/  LEA R11, R0, R11, 0x3 ;  /* 0x0000000b000b7211 */ /* 0x000fe400078e18ff */
[----:B-1----:R-:W-:Y:S01]  /*04b0*/  IADD3.X R5, PT, PT, RZ, R5, RZ, P2, !PT ;  /* 0x00000005ff057210 */ /* 0x002fe200017fe4ff */
[----:B---3--:R-:W-:-:S05]  /*04c0*/  FFMA R13, R18, R13, R25 ;  /* 0x0000000d120d7223 */ /* 0x008fca0000000019 */
[----:B------:R2:W-:Y:S01]  /*04d0*/  STG.E desc[UR6][R2.64], R13 ;  /* 0x0000000d02007986 */ /* 0x0005e2000c101906 */
[----:B------:R-:W-:Y:S05]  /*04e0*/  @P1 BRA `(.L_x_8) ;  /* 0xfffffffc00401947 */ /* 0x000fea000383ffff */
.L_x_7:
[----:B------:R-:W-:Y:S05]  /*04f0*/  @!P0 BRA `(.L_x_6) ;  /* 0x0000000000e48947 */ /* 0x000fea0003800000 */
[----:B------:R-:W-:Y:S02]  /*0500*/  ISETP.GE.U32.AND P0, PT, R10, 0x4, PT ;  /* 0x000000040a00780c */ /* 0x000fe40003f06070 */
[----:B------:R-:W-:-:S04]  /*0510*/  LOP3.LUT R16, R6, 0x3, RZ, 0xc0, !PT ;  /* 0x0000000306107812 */ /* 0x000fc800078ec0ff */
[----:B------:R-:W-:-:S07]  /*0520*/  ISETP.NE.AND P1, PT, R16, RZ, PT ;  /* 0x000000ff1000720c */ /* 0x000fce0003f25270 */
[----:B------:R-:W-:Y:S06]  /*0530*/  @!P0 BRA `(.L_x_9) ;  /* 0x0000000000648947 */ /* 0x000fec0003800000 */
[----:B------:R-:W1:Y:S01]  /*0540*/  LDC.64 R10, c[0x0][0x380] ;  /* 0x0000e000ff0a7b82 */ /* 0x000e620000000a00 */
[----:B------:R-:W-:-:S07]  /*0550*/  IMAD R9, R8, R0, R7 ;  /* 0x0000000008097224 */ /* 0x000fce00078e0207 */
[----:B------:R-:W3:Y:S01]  /*0560*/  LDC.64 R4, c[0x0][0x388] ;  /* 0x0000e200ff047b82 */ /* 0x000ee20000000a00 */
[----:B-1----:R-:W-:-:S05]  /*0570*/  IMAD.WIDE R10, R9, 0x4, R10 ;  /* 0x00000004090a7825 */ /* 0x002fca00078e020a */
[----:B------:R-:W4:Y:S01]  /*0580*/  LDG.E R12, desc[UR6][R10.64] ;  /* 0x000000060a0c7981 */ /* 0x000f22000c1e1900 */
[----:B---3--:R-:W-:-:S05]  /*0590*/  IMAD.WIDE.U32 R4, R8, 0x4, R4 ;  /* 0x0000000408047825 */ /* 0x008fca00078e0004 */
[----:B------:R-:W4:Y:S02]  /*05a0*/  LDG.E R9, desc[UR6][R4.64] ;  /* 0x0000000604097981 */ /* 0x000f24000c1e1900 */
[----:B----4-:R-:W-:Y:S01]  /*05b0*/  FFMA R9, R12, R9, R13 ;  /* 0x000000090c097223 */ /* 0x010fe2000000000d */
[----:B--2---:R-:W-:-:S04]  /*05c0*/  IMAD.WIDE R12, R0, 0x4, R10 ;  /* 0x00000004000c7825 */ /* 0x004fc800078e020a */
[----:B------:R1:W-:Y:S04]  /*05d0*/  STG.E desc[UR6][R2.64], R9 ;  /* 0x0000000902007986 */ /* 0x0003e8000c101906 */
[----:B------:R-:W2:Y:S04]  /*05e0*/  LDG.E R14, desc[UR6][R12.64] ;  /* 0x000000060c0e7981 */ /* 0x000ea8000c1e1900 */
        /* <DEDUP_REMOVED lines=9> */
[----:B------:R-:W2:Y:S04]  /*0680*/  LDG.E R10, desc[UR6][R10.64] ;  /* 0x000000060a0a7981 */ /* 0x000ea8000c1e1900 */
[----:B------:R-:W2:Y:S01]  /*0690*/  LDG.E R13, desc[UR6][R4.64+0xc] ;  /* 0x00000c06040d7981 */ /* 0x000ea2000c1e1900 */
[----:B------:R-:W-:Y:S01]  /*06a0*/  IADD3 R8, PT, PT, R8, 0x4, RZ ;  /* 0x0000000408087810 */ /* 0x000fe20007ffe0ff */
[----:B--2---:R-:W-:-:S05]  /*06b0*/  FFMA R13, R10, R13, R19 ;  /* 0x0000000d0a0d7223 */ /* 0x004fca0000000013 */
[----:B------:R1:W-:Y:S02]  /*06c0*/  STG.E desc[UR6][R2.64], R13 ;  /* 0x0000000d02007986 */ /* 0x0003e4000c101906 */
.L_x_9:
[----:B------:R-:W-:Y:S05]  /*06d0*/  @!P1 BRA `(.L_x_6) ;  /* 0x00000000006c9947 */ /* 0x000fea0003800000 */
[----:B------:R-:W3:Y:S01]  /*06e0*/  LDC.64 R4, c[0x0][0x388] ;  /* 0x0000e200ff047b82 */ /* 0x000ee20000000a00 */
[----:B------:R-:W-:-:S07]  /*06f0*/  ISETP.NE.AND P0, PT, R16, 0x1, PT ;  /* 0x000000011000780c */ /* 0x000fce0003f05270 */
[----:B------:R-:W4:Y:S06]  /*0700*/  LDC.64 R10, c[0x0][0x380] ;  /* 0x0000e000ff0a7b82 */ /* 0x000f2c0000000a00 */
[C---:B-1----:R-:W-:Y:S02]  /*0710*/  @P0 IMAD R9, R8.reuse, R0, R7 ;  /* 0x0000000008090224 */ /* 0x042fe400078e0207 */
[----:B------:R-:W1:Y:S01]  /*0720*/  LDC.64 R16, c[0x0][0x380] ;  /* 0x0000e000ff107b82 */ /* 0x000e620000000a00 */
[----:B---3--:R-:W-:-:S07]  /*0730*/  @P0 IMAD.WIDE.U32 R4, R8, 0x4, R4 ;  /* 0x0000000408040825 */ /* 0x008fce00078e0004 */
[----:B------:R-:W3:Y:S01]  /*0740*/  LDC.64 R18, c[0x0][0x388] ;  /* 0x0000e200ff127b82 */ /* 0x000ee20000000a00 */
[----:B----4-:R-:W-:Y:S02]  /*0750*/  @P0 IMAD.WIDE R10, R9, 0x4, R10 ;  /* 0x00000004090a0825 */ /* 0x010fe400078e020a */
[----:B------:R-:W4:Y:S04]  /*0760*/  @P0 LDG.E R9, desc[UR6][R4.64] ;  /* 0x0000000604090981 */ /* 0x000f28000c1e1900 */
[----:B------:R-:W4:Y:S01]  /*0770*/  @P0 LDG.E R12, desc[UR6][R10.64] ;  /* 0x000000060a0c0981 */ /* 0x000f22000c1e1900 */
[----:B------:R-:W-:Y:S01]  /*0780*/  @P0 IMAD.WIDE R14, R0, 0x4, R10 ;  /* 0x00000004000e0825 */ /* 0x000fe200078e020a */
[----:B------:R-:W-:-:S04]  /*0790*/  LOP3.LUT R6, R6, 0x1, RZ, 0xc0, !PT ;  /* 0x0000000106067812 */ /* 0x000fc800078ec0ff */
[----:B------:R-:W-:Y:S01]  /*07a0*/  ISETP.NE.U32.AND P1, PT, R6, 0x1, PT ;  /* 0x000000010600780c */ /* 0x000fe20003f25070 */
[----:B----4-:R-:W-:-:S05]  /*07b0*/  @P0 FFMA R9, R12, R9, R13 ;  /* 0x000000090c090223 */ /* 0x010fca000000000d */
[----:B------:R3:W-:Y:S04]  /*07c0*/  @P0 STG.E desc[UR6][R2.64], R9 ;  /* 0x0000000902000986 */ /* 0x0007e8000c101906 */
[----:B------:R-:W2:Y:S04]  /*07d0*/  @P0 LDG.E R14, desc[UR6][R14.64] ;  /* 0x000000060e0e0981 */ /* 0x000ea8000c1e1900 */
[----:B------:R-:W2:Y:S01]  /*07e0*/  @P0 LDG.E R12, desc[UR6][R4.64+0x4] ;  /* 0x00000406040c0981 */ /* 0x000ea2000c1e1900 */
[----:B------:R-:W-:-:S05]  /*07f0*/  @P0 IADD3 R8, PT, PT, R8, 0x2, RZ ;  /* 0x0000000208080810 */ /* 0x000fca0007ffe0ff */
[----:B------:R-:W-:-:S04]  /*0800*/  @!P1 IMAD R11, R8, R0, R7 ;  /* 0x00000000080b9224 */ /* 0x000fc800078e0207 */
[----:B-1----:R-:W-:-:S04]  /*0810*/  @!P1 IMAD.WIDE R10, R11, 0x4, R16 ;  /* 0x000000040b0a9825 */ /* 0x002fc800078e0210 */
[----:B--2---:R-:W-:Y:S01]  /*0820*/  @P0 FFMA R13, R14, R12, R9 ;  /* 0x0000000c0e0d0223 */ /* 0x004fe20000000009 */
[----:B---3--:R-:W-:-:S04]  /*0830*/  @!P1 IMAD.WIDE.U32 R8, R8, 0x4, R18 ;  /* 0x0000000408089825 */ /* 0x008fc800078e0012 */
[----:B------:R1:W-:Y:S04]  /*0840*/  @P0 STG.E desc[UR6][R2.64], R13 ;  /* 0x0000000d02000986 */ /* 0x0003e8000c101906 */
[----:B------:R-:W1:Y:S04]  /*0850*/  @!P1 LDG.E R10, desc[UR6][R10.64] ;  /* 0x000000060a0a9981 */ /* 0x000e68000c1e1900 */
[----:B------:R-:W1:Y:S02]  /*0860*/  @!P1 LDG.E R8, desc[UR6][R8.64] ;  /* 0x0000000608089981 */ /* 0x000e64000c1e1900 */
[----:B-1----:R-:W-:-:S05]  /*0870*/  @!P1 FFMA R13, R10, R8, R13 ;  /* 0x000000080a0d9223 */ /* 0x002fca000000000d */
[----:B------:R3:W-:Y:S02]  /*0880*/  @!P1 STG.E desc[UR6][R2.64], R13 ;  /* 0x0000000d02009986 */ /* 0x0007e4000c101906 */
.L_x_6:
[----:B------:R-:W4:Y:S02]  /*0890*/  LDC.64 R4, c[0x0][0x390] ;  /* 0x0000e400ff047b82 */ /* 0x000f240000000a00 */
[----:B----4-:R-:W-:-:S06]  /*08a0*/  IMAD.WIDE R4, R7, 0x4, R4 ;  /* 0x0000000407047825 */ /* 0x010fcc00078e0204 */
[----:B------:R-:W4:Y:S02]  /*08b0*/  LDG.E R4, desc[UR6][R4.64] ;  /* 0x0000000604047981 */ /* 0x000f24000c1e1900 */
[----:B----4-:R-:W-:-:S05]  /*08c0*/  FSET.BF.GT.AND R0, R4, RZ, PT ;  /* 0x000000ff0400720a */ /* 0x010fca0003804000 */
[----:B-123--:R-:W-:-:S05]  /*08d0*/  FMUL R13, R0, R13 ;  /* 0x0000000d000d7220 */ /* 0x00efca0000400000 */
[----:B------:R-:W-:Y:S01]  /*08e0*/  STG.E desc[UR6][R2.64], R13 ;  /* 0x0000000d02007986 */ /* 0x000fe2000c101906 */
[----:B------:R-:W-:Y:S05]  /*08f0*/  EXIT ;  /* 0x000000000000794d */ /* 0x000fea0003800000 */
.L_x_10:
        /* <DEDUP_REMOVED lines=16> */
.L_x_68:


//--------------------- .text._Z27compute_output_gradient_GPUPfS_S_i --------------------------
	.section	.text._Z27compute_output_gradient_GPUPfS_S_i,"ax",@progbits
	.align	128
        .global         _Z27compute_output_gradient_GPUPfS_S_i
        .type           _Z27compute_output_gradient_GPUPfS_S_i,@function
        .size           _Z27compute_output_gradient_GPUPfS_S_i,(.L_x_69 - _Z27compute_output_gradient_GPUPfS_S_i)
        .other          _Z27compute_output_gradient_GPUPfS_S_i,@"STO_CUDA_ENTRY STV_DEFAULT"
_Z27compute_output_gradient_GPUPfS_S_i:
.text._Z27compute_output_gradient_GPUPfS_S_i:
[----:B------:R-:W-:Y:S01]  /*0000*/  LDC R1, c[0x0][0x37c] ;  /* 0x0000df00ff017b82 */ /* 0x000fe20000000800 */
[----:B------:R-:W0:Y:S01]  /*0010*/  S2R R9, SR_TID.X ;  /* 0x0000000000097919 */ /* 0x000e220000002100 */
[----:B------:R-:W0:Y:S01]  /*0020*/  LDCU UR4, c[0x0][0x360] ;  /* 0x00006c00ff0477ac */ /* 0x000e220008000800 */
[----:B------:R-:W0:Y:S01]  /*0030*/  S2R R0, SR_CTAID.X ;  /* 0x0000000000007919 */ /* 0x000e220000002500 */
[----:B------:R-:W1:Y:S01]  /*0040*/  LDCU UR5, c[0x0][0x398] ;  /* 0x00007300ff0577ac */ /* 0x000e620008000800 */
[----:B0-----:R-:W-:-:S05]  /*0050*/  IMAD R9, R0, UR4, R9 ;  /* 0x0000000400097c24 */ /* 0x001fca000f8e0209 */
[----:B-1----:R-:W-:-:S13]  /*0060*/  ISETP.GE.AND P0, PT, R9, UR5, PT ;  /* 0x0000000509007c0c */ /* 0x002fda000bf06270 */
[----:B------:R-:W-:Y:S05]  /*0070*/  @P0 EXIT ;  /* 0x000000000000094d */ /* 0x000fea0003800000 */
[----:B------:R-:W0:Y:S01]  /*0080*/  LDC.64 R2, c[0x0][0x380] ;  /* 0x0000e000ff027b82 */ /* 0x000e220000000a00 */
[----:B------:R-:W1:Y:S07]  /*0090*/  LDCU.64 UR4, c[0x0][0x358] ;  /* 0x00006b00ff0477ac */ /* 0x000e6e0008000a00 */
[----:B------:R-:W2:Y:S08]  /*00a0*/  LDC.64 R4, c[0x0][0x388] ;  /* 0x0000e200ff047b82 */ /* 0x000eb00000000a00 */
[----:B------:R-:W3:Y:S01]  /*00b0*/  LDC.64 R6, c[0x0][0x390] ;  /* 0x0000e400ff067b82 */ /* 0x000ee20000000a00 */
[----:B0-----:R-:W-:-:S06]  /*00c0*/  IMAD.WIDE R2, R9, 0x4, R2 ;  /* 0x0000000409027825 */ /* 0x001fcc00078e0202 */
[----:B-1----:R-:W4:Y:S01]  /*00d0*/  LDG.E R2, desc[UR4][R2.64] ;  /* 0x0000000402027981 */ /* 0x002f22000c1e1900 */
[----:B--2---:R-:W-:-:S06]  /*00e0*/  IMAD.WIDE R4, R9, 0x4, R4 ;  /* 0x0000000409047825 */ /* 0x004fcc00078e0204 */
[----:B------:R-:W4:Y:S01]  /*00f0*/  LDG.E R5, desc[UR4][R4.64] ;  /* 0x0000000404057981 */ /* 0x000f22000c1e1900 */
[----:B---3--:R-:W-:-:S04]  /*0100*/  IMAD.WIDE R6, R9, 0x4, R6 ;  /* 0x0000000409067825 */ /* 0x008fc800078e0206 */
[----:B----4-:R-:W-:-:S05]  /*0110*/  FADD R9, R2, -R5 ;  /* 0x8000000502097221 */ /* 0x010fca0000000000 */
[----:B------:R-:W-:Y:S01]  /*0120*/  STG.E desc[UR4][R6.64], R9 ;  /* 0x0000000906007986 */ /* 0x000fe2000c101904 */
[----:B------:R-:W-:Y:S05]  /*0130*/  EXIT ;  /* 0x000000000000794d */ /* 0x000fea0003800000 */
.L_x_11:
        /* <DEDUP_REMOVED lines=12> */
.L_x_69:


//--------------------- .text._Z18forward_output_GPUPfS_S_S_ --------------------------
	.section	.text._Z18forward_output_GPUPfS_S_S_,"ax",@progbits
	.align	128
        .global         _Z18forward_output_GPUPfS_S_S_
        .type           _Z18forward_output_GPUPfS_S_S_,@function
        .size           _Z18forward_output_GPUPfS_S_S_,(.L_x_70 - _Z18forward_output_GPUPfS_S_S_)
        .other          _Z18forward_output_GPUPfS_S_S_,@"STO_CUDA_ENTRY STV_DEFAULT"
_Z18forward_output_GPUPfS_S_S_:
.text._Z18forward_output_GPUPfS_S_S_:
[----:B------:R-:W-:Y:S01]  /*0000*/  LDC R1, c[0x0][0x37c] ;  /* 0x0000df00ff017b82 */ /* 0x000fe20000000800 */
[----:B------:R-:W0:Y:S01]  /*0010*/  S2R R7, SR_CTAID.X ;  /* 0x0000000000077919 */ /* 0x000e220000002500 */
[----:B------:R-:W0:Y:S01]  /*0020*/  LDCU UR4, c[0x0][0x360] ;  /* 0x00006c00ff0477ac */ /* 0x000e220008000800 */
[----:B------:R-:W0:Y:S02]  /*0030*/  S2R R0, SR_TID.X ;  /* 0x0000000000007919 */ /* 0x000e240000002100 */
[----:B0-----:R-:W-:-:S05]  /*0040*/  IMAD R7, R7, UR4, R0 ;  /* 0x0000000407077c24 */ /* 0x001fca000f8e0200 */
[----:B------:R-:W-:-:S13]  /*0050*/  ISETP.GT.AND P0, PT, R7, 0x9, PT ;  /* 0x000000090700780c */ /* 0x000fda0003f04270 */
[----:B------:R-:W-:Y:S05]  /*0060*/  @P0 EXIT ;  /* 0x000000000000094d */ /* 0x000fea0003800000 */
[----:B------:R-:W0:Y:S01]  /*0070*/  LDC.64 R4, c[0x0][0x380] ;  /* 0x0000e000ff047b82 */ /* 0x000e220000000a00 */
[----:B------:R-:W1:Y:S01]  /*0080*/  LDCU.64 UR8, c[0x0][0x358] ;  /* 0x00006b00ff0877ac */ /* 0x000e620008000a00 */
[----:B------:R-:W2:Y:S06]  /*0090*/  LDCU.64 UR4, c[0x0][0x390] ;  /* 0x00007200ff0477ac */ /* 0x000eac0008000a00 */
[----:B------:R-:W3:Y:S01]  /*00a0*/  LDC.64 R2, c[0x0][0x398] ;  /* 0x0000e600ff027b82 */ /* 0x000ee20000000a00 */
[----:B------:R-:W4:Y:S01]  /*00b0*/  LDCU.64 UR6, c[0x0][0x388] ;  /* 0x00007100ff0677ac */ /* 0x000f220008000a00 */
[----:B0-----:R-:W-:-:S05]  /*00c0*/  IMAD.WIDE R4, R7, 0x4, R4 ;  /* 0x0000000407047825 */ /* 0x001fca00078e0204 */
[----:B-1----:R-:W5:Y:S01]  /*00d0*/  LDG.E R9, desc[UR8][R4.64] ;  /* 0x0000000804097981 */ /* 0x002f62000c1e1900 */
[----:B--2---:R-:W-:Y:S01]  /*00e0*/  UIADD3 UR4, UP1, UPT, UR4, 0x20, URZ ;  /* 0x0000002004047890 */ /* 0x004fe2000ff3e0ff */
[C---:B------:R-:W-:Y:S01]  /*00f0*/  SHF.L.U32 R0, R7.reuse, 0x7, RZ ;  /* 0x0000000707007819 */ /* 0x040fe200000006ff */
[----:B---3--:R-:W-:Y:S01]  /*0100*/  IMAD.WIDE R2, R7, 0x4, R2 ;  /* 0x0000000407027825 */ /* 0x008fe200078e0202 */
[----:B----4-:R-:W-:Y:S02]  /*0110*/  UIADD3 UR6, UP0, UPT, UR6, 0x20, URZ ;  /* 0x0000002006067890 */ /* 0x010fe4000ff1e0ff */
[----:B------:R-:W-:Y:S01]  /*0120*/  UIADD3.X UR5, UPT, UPT, URZ, UR5, URZ, UP1, !UPT ;  /* 0x00000005ff057290 */ /* 0x000fe20008ffe4ff */
[----:B------:R-:W-:Y:S01]  /*0130*/  MOV R8, UR4 ;  /* 0x0000000400087c02 */ /* 0x000fe20008000f00 */
[----:B------:R-:W-:Y:S01]  /*0140*/  UIADD3.X UR7, UPT, UPT, URZ, UR7, URZ, UP0, !UPT ;  /* 0x00000007ff077290 */ /* 0x000fe200087fe4ff */
[----:B------:R-:W-:-:S03]  /*0150*/  UMOV UR4, URZ ;  /* 0x000000ff00047c82 */ /* 0x000fc60008000000 */
[----:B------:R-:W-:Y:S01]  /*0160*/  MOV R11, UR5 ;  /* 0x00000005000b7c02 */ /* 0x000fe20008000f00 */
[----:B-----5:R0:W-:Y:S07]  /*0170*/  STG.E desc[UR8][R2.64], R9 ;  /* 0x0000000902007986 */ /* 0x0201ee000c101908 */
.L_x_12:
[----:B------:R-:W-:Y:S02]  /*0180*/  MOV R6, UR6 ;  /* 0x0000000600067c02 */ /* 0x000fe40008000f00 */
[----:B------:R-:W-:Y:S02]  /*0190*/  MOV R7, UR7 ;  /* 0x0000000700077c02 */ /* 0x000fe40008000f00 */
[----:B------:R-:W-:Y:S02]  /*01a0*/  MOV R4, R8 ;  /* 0x0000000800047202 */ /* 0x000fe40000000f00 */
[----:B------:R-:W-:Y:S01]  /*01b0*/  MOV R5, R11 ;  /* 0x0000000b00057202 */ /* 0x000fe20000000f00 */
[----:B------:R-:W-:-:S04]  /*01c0*/  IMAD.WIDE R6, R0, 0x4, R6 ;  /* 0x0000000400067825 */ /* 0x000fc800078e0206 */
[----:B------:R-:W0:Y:S04]  /*01d0*/  LDG.E R10, desc[UR8][R4.64+-0x20] ;  /* 0xffffe008040a7981 */ /* 0x000e28000c1e1900 */
[----:B------:R-:W0:Y:S02]  /*01e0*/  LDG.E R8, desc[UR8][R6.64+-0x20] ;  /* 0xffffe00806087981 */ /* 0x000e24000c1e1900 */
[----:B0-2---:R-:W-:-:S05]  /*01f0*/  FFMA R9, R8, R10, R9 ;  /* 0x0000000a08097223 */ /* 0x005fca0000000009 */
[----:B------:R0:W-:Y:S04]  /*0200*/  STG.E desc[UR8][R2.64], R9 ;  /* 0x0000000902007986 */ /* 0x0001e8000c101908 */
[----:B------:R-:W2:Y:S04]  /*0210*/  LDG.E R8, desc[UR8][R6.64+-0x1c] ;  /* 0xffffe40806087981 */ /* 0x000ea8000c1e1900 */
[----:B------:R-:W2:Y:S02]  /*0220*/  LDG.E R10, desc[UR8][R4.64+-0x1c] ;  /* 0xffffe408040a7981 */ /* 0x000ea4000c1e1900 */
[----:B--2---:R-:W-:-:S05]  /*0230*/  FFMA R11, R8, R10, R9 ;  /* 0x0000000a080b7223 */ /* 0x004fca0000000009 */
[----:B------:R1:W-:Y:S04]  /*0240*/  STG.E desc[UR8][R2.64], R11 ;  /* 0x0000000b02007986 */ /* 0x0003e8000c101908 */
[----:B------:R-:W2:Y:S04]  /*0250*/  LDG.E R8, desc[UR8][R6.64+-0x18] ;  /* 0xffffe80806087981 */ /* 0x000ea8000c1e1900 */
[----:B------:R-:W2:Y:S02]  /*0260*/  LDG.E R10, desc[UR8][R4.64+-0x18] ;  /* 0xffffe808040a7981 */ /* 0x000ea4000c1e1900 */
[----:B--2---:R-:W-:-:S05]  /*0270*/  FFMA R13, R8, R10, R11 ;  /* 0x0000000a080d7223 */ /* 0x004fca000000000b */
[----:B------:R2:W-:Y:S04]  /*0280*/  STG.E desc[UR8][R2.64], R13 ;  /* 0x0000000d02007986 */ /* 0x0005e8000c101908 */
[----:B------:R-:W0:Y:S04]  /*0290*/  LDG.E R8, desc[UR8][R6.64+-0x14] ;  /* 0xffffec0806087981 */ /* 0x000e28000c1e1900 */
[----:B------:R-:W0:Y:S02]  /*02a0*/  LDG.E R10, desc[UR8][R4.64+-0x14] ;  /* 0xffffec08040a7981 */ /* 0x000e24000c1e1900 */
[----:B0-----:R-:W-:-:S05]  /*02b0*/  FFMA R9, R8, R10, R13 ;  /* 0x0000000a08097223 */ /* 0x001fca000000000d */
[----:B------:R0:W-:Y:S04]  /*02c0*/  STG.E desc[UR8][R2.64], R9 ;  /* 0x0000000902007986 */ /* 0x0001e8000c101908 */
[----:B------:R-:W1:Y:S04]  /*02d0*/  LDG.E R8, desc[UR8][R6.64+-0x10] ;  /* 0xfffff00806087981 */ /* 0x000e68000c1e1900 */
[----:B------:R-:W1:Y:S02]  /*02e0*/  LDG.E R10, desc[UR8][R4.64+-0x10] ;  /* 0xfffff008040a7981 */ /* 0x000e64000c1e1900 */
[----:B-1----:R-:W-:-:S05]  /*02f0*/  FFMA R11, R8, R10, R9 ;  /* 0x0000000a080b7223 */ /* 0x002fca0000000009 */
        /* <DEDUP_REMOVED lines=42> */
[----:B------:R-:W0:Y:S01]  /*05a0*/  LDG.E R10, desc[UR8][R4.64+0x1c] ;  /* 0x00001c08040a7981 */ /* 0x000e22000c1e1900 */
[----:B------:R-:W-:Y:S01]  /*05b0*/  UIADD3 UR4, UPT, UPT, UR4, 0x10, URZ ;  /* 0x0000001004047890 */ /* 0x000fe2000fffe0ff */
[----:B------:R-:W-:-:S03]  /*05c0*/  IADD3 R0, PT, PT, R0, 0x10, RZ ;  /* 0x0000001000007810 */ /* 0x000fc60007ffe0ff */
[----:B------:R-:W-:Y:S01]  /*05d0*/  UISETP.NE.AND UP0, UPT, UR4, 0x80, UPT ;  /* 0x000000800400788c */ /* 0x000fe2000bf05270 */
[----:B0-----:R-:W-:Y:S01]  /*05e0*/  FFMA R9, R8, R10, R13 ;  /* 0x0000000a08097223 */ /* 0x001fe2000000000d */
[----:B------:R-:W-:-:S04]  /*05f0*/  IADD3 R8, P0, PT, R4, 0x40, RZ ;  /* 0x0000004004087810 */ /* 0x000fc80007f1e0ff */
[----:B------:R2:W-:Y:S01]  /*0600*/  STG.E desc[UR8][R2.64], R9 ;  /* 0x0000000902007986 */ /* 0x0005e2000c101908 */
[----:B-1----:R-:W-:Y:S02]  /*0610*/  IADD3.X R11, PT, PT, RZ, R5, RZ, P0, !PT ;  /* 0x00000005ff0b7210 */ /* 0x002fe400007fe4ff */
[----:B------:R-:W-:Y:S06]  /*0620*/  BRA.U UP0, `(.L_x_12) ;  /* 0xfffffff900d47547 */ /* 0x000fec000b83ffff */
[----:B------:R-:W-:Y:S05]  /*0630*/  EXIT ;  /* 0x000000000000794d */ /* 0x000fea0003800000 */
.L_x_13:
        /* <DEDUP_REMOVED lines=12> */
.L_x_70:


//--------------------- .text._Z18forward_hidden_GPUPfS_S_S_ --------------------------
	.section	.text._Z18forward_hidden_GPUPfS_S_S_,"ax",@progbits
	.align	128
        .global         _Z18forward_hidden_GPUPfS_S_S_
        .type           _Z18forward_hidden_GPUPfS_S_S_,@function
        .size           _Z18forward_hidden_GPUPfS_S_S_,(.L_x_71 - _Z18forward_hidden_GPUPfS_S_S_)
        .other          _Z18forward_hidden_GPUPfS_S_S_,@"STO_CUDA_ENTRY STV_DEFAULT"
_Z18forward_hidden_GPUPfS_S_S_:
.text._Z18forward_hidden_GPUPfS_S_S_:
[----:B------:R-:W-:Y:S01]  /*0000*/  LDC R1, c[0x0][0x37c] ;  /* 0x0000df00ff017b82 */ /* 0x000fe20000000800 */
[----:B------:R-:W0:Y:S01]  /*0010*/  S2R R7, SR_TID.X ;  /* 0x0000000000077919 */ /* 0x000e220000002100 */
[----:B------:R-:W0:Y:S01]  /*0020*/  LDCU UR4, c[0x0][0x360] ;  /* 0x00006c00ff0477ac */ /* 0x000e220008000800 */
[----:B------:R-:W0:Y:S02]  /*0030*/  S2R R0, SR_CTAID.X ;  /* 0x0000000000007919 */ /* 0x000e240000002500 */
        /* <DEDUP_REMOVED lines=11> */
[C---:B------:R-:W-:Y:S01]  /*00f0*/  IMAD R0, R7.reuse, 0x310, RZ ;  /* 0x0000031007007824 */ /* 0x040fe200078e02ff */
[----:B----4-:R-:W-:Y:S01]  /*0100*/  UIADD3 UR6, UP0, UPT, UR6, 0x20, URZ ;  /* 0x0000002006067890 */ /* 0x010fe2000ff1e0ff */
[----:B---3--:R-:W-:Y:S01]  /*0110*/  IMAD.WIDE R2, R7, 0x4, R2 ;  /* 0x0000000407027825 */ /* 0x008fe200078e0202 */
[----:B------:R-:W-:Y:S02]  /*0120*/  UIADD3.X UR5, UPT, UPT, URZ, UR5, URZ, UP1, !UPT ;  /* 0x00000005ff057290 */ /* 0x000fe40008ffe4ff */
[----:B------:R-:W-:Y:S01]  /*0130*/  MOV R8, UR4 ;  /* 0x0000000400087c02 */ /* 0x000fe20008000f00 */
[----:B------:R-:W-:Y:S01]  /*0140*/  UIADD3.X UR7, UPT, UPT, URZ, UR7, URZ, UP0, !UPT ;  /* 0x00000007ff077290 */ /* 0x000fe200087fe4ff */
[----:B------:R-:W-:Y:S02]  /*0150*/  UMOV UR4, URZ ;  /* 0x000000ff00047c82 */ /* 0x000fe40008000000 */
[----:B------:R-:W-:Y:S01]  /*0160*/  MOV R11, UR5 ;  /* 0x00000005000b7c02 */ /* 0x000fe20008000f00 */
[----:B-----5:R0:W-:Y:S08]  /*0170*/  STG.E desc[UR8][R2.64], R9 ;  /* 0x0000000902007986 */ /* 0x0201f0000c101908 */
.L_x_14:
        /* <DEDUP_REMOVED lines=76> */
.L_x_15:
        /* <DEDUP_REMOVED lines=12> */
.L_x_71:


//--------------------- .text._Z11softmax_GPUPfi  --------------------------
	.section	.text._Z11softmax_GPUPfi,"ax",@progbits
	.align	128
        .global         _Z11softmax_GPUPfi
        .type           _Z11softmax_GPUPfi,@function
        .size           _Z11softmax_GPUPfi,(.L_x_65 - _Z11softmax_GPUPfi)
        .other          _Z11softmax_GPUPfi,@"STO_CUDA_ENTRY STV_DEFAULT"
_Z11softmax_GPUPfi:
.text._Z11softmax_GPUPfi:
[----:B------:R-:W-:Y:S01]  /*0000*/  LDC R1, c[0x0][0x37c] ;  /* 0x0000df00ff017b82 */ /* 0x000fe20000000800 */
[----:B------:R-:W0:Y:S01]  /*0010*/  LDCU UR4, c[0x0][0x388] ;  /* 0x00007100ff0477ac */ /* 0x000e220008000800 */
[----:B------:R-:W-:Y:S01]  /*0020*/  HFMA2 R3, -RZ, RZ, 0, 0 ;  /* 0x00000000ff037431 */ /* 0x000fe200000001ff */
[----:B------:R-:W1:Y:S01]  /*0030*/  LDCU.64 UR10, c[0x0][0x358] ;  /* 0x00006b00ff0a77ac */ /* 0x000e620008000a00 */
[----:B0-----:R-:W-:-:S09]  /*0040*/  UISETP.GE.AND UP0, UPT, UR4, 0x1, UPT ;  /* 0x000000010400788c */ /* 0x001fd2000bf06270 */
[----:B-1----:R-:W-:Y:S05]  /*0050*/  BRA.U !UP0, `(.L_x_16) ;  /* 0x0000000d085c7547 */ /* 0x002fea000b800000 */
[----:B------:R-:W-:Y:S01]  /*0060*/  UISETP.GE.U32.AND UP1, UPT, UR4, 0x8, UPT ;  /* 0x000000080400788c */ /* 0x000fe2000bf26070 */
[----:B------:R-:W-:Y:S01]  /*0070*/  MOV R3, RZ ;  /* 0x000000ff00037202 */ /* 0x000fe20000000f00 */
[----:B------:R-:W-:Y:S01]  /*0080*/  ULOP3.LUT UR8, UR4, 0x7, URZ, 0xc0, !UPT ;  /* 0x0000000704087892 */ /* 0x000fe2000f8ec0ff */
[----:B------:R-:W-:-:S03]  /*0090*/  MOV R0, RZ ;  /* 0x000000ff00007202 */ /* 0x000fc60000000f00 */
[----:B------:R-:W-:-:S03]  /*00a0*/  UISETP.NE.AND UP0, UPT, UR8, URZ, UPT ;  /* 0x000000ff0800728c */ /* 0x000fc6000bf05270 */
[----:B------:R-:W-:Y:S08]  /*00b0*/  BRA.U !UP1, `(.L_x_17) ;  /* 0x0000000509a87547 */ /* 0x000ff0000b800000 */
[----:B------:R-:W0:Y:S01]  /*00c0*/  LDCU.64 UR6, c[0x0][0x380] ;  /* 0x00007000ff0677ac */ /* 0x000e220008000a00 */
[----:B------:R-:W-:Y:S01]  /*00d0*/  MOV R3, RZ ;  /* 0x000000ff00037202 */ /* 0x000fe20000000f00 */
[----:B------:R-:W-:-:S06]  /*00e0*/  ULOP3.LUT UR4, UR4, 0x7ffffff8, URZ, 0xc0, !UPT ;  /* 0x7ffffff804047892 */ /* 0x000fcc000f8ec0ff */
[----:B------:R-:W-:Y:S01]  /*00f0*/  MOV R0, UR4 ;  /* 0x0000000400007c02 */ /* 0x000fe20008000f00 */
[----:B0-----:R-:W-:-:S04]  /*0100*/  UIADD3 UR5, UP1, UPT, UR6, 0x10, URZ ;  /* 0x0000001006057890 */ /* 0x001fc8000ff3e0ff */
[----:B------:R-:W-:Y:S02]  /*0110*/  UIADD3.X UR6, UPT, UPT, URZ, UR7, URZ, UP1, !UPT ;  /* 0x00000007ff067290 */ /* 0x000fe40008ffe4ff */
[----:B------:R-:W-:Y:S01]  /*0120*/  MOV R8, UR5 ;  /* 0x0000000500087c02 */ /* 0x000fe20008000f00 */
[----:B------:R-:W-:-:S03]  /*0130*/  UIADD3 UR7, UPT, UPT, -UR4, URZ, URZ ;  /* 0x000000ff04077290 */ /* 0x000fc6000fffe1ff */
[----:B------:R-:W-:-:S09]  /*0140*/  MOV R9, UR6 ;  /* 0x0000000600097c02 */ /* 0x000fd20008000f00 */
.L_x_18:
[----:B------:R-:W-:Y:S02]  /*0150*/  MOV R4, R8 ;  /* 0x0000000800047202 */ /* 0x000fe40000000f00 */
[----:B------:R-:W-:-:S05]  /*0160*/  MOV R5, R9 ;  /* 0x0000000900057202 */ /* 0x000fca0000000f00 */
[----:B------:R-:W2:Y:S04]  /*0170*/  LDG.E R21, desc[UR10][R4.64+-0xc] ;  /* 0xfffff40a04157981 */ /* 0x000ea8000c1e1900 */
[----:B------:R-:W3:Y:S04]  /*0180*/  LDG.E R9, desc[UR10][R4.64+-0x10] ;  /* 0xfffff00a04097981 */ /* 0x000ee8000c1e1900 */
[----:B------:R-:W4:Y:S04]  /*0190*/  LDG.E R11, desc[UR10][R4.64+-0x8] ;  /* 0xfffff80a040b7981 */ /* 0x000f28000c1e1900 */
[----:B------:R-:W5:Y:S04]  /*01a0*/  LDG.E R19, desc[UR10][R4.64+-0x4] ;  /* 0xfffffc0a04137981 */ /* 0x000f68000c1e1900 */
[----:B------:R-:W5:Y:S04]  /*01b0*/  LDG.E R17, desc[UR10][R4.64] ;  /* 0x0000000a04117981 */ /* 0x000f68000c1e1900 */
[----:B------:R-:W5:Y:S04]  /*01c0*/  LDG.E R13, desc[UR10][R4.64+0x4] ;  /* 0x0000040a040d7981 */ /* 0x000f68000c1e1900 */
[----:B------:R-:W5:Y:S04]  /*01d0*/  LDG.E R7, desc[UR10][R4.64+0x8] ;  /* 0x0000080a04077981 */ /* 0x000f68000c1e1900 */
[----:B------:R-:W5:Y:S01]  /*01e0*/  LDG.E R2, desc[UR10][R4.64+0xc] ;  /* 0x00000c0a04027981 */ /* 0x000f62000c1e1900 */
[----:B------:R-:W-:Y:S01]  /*01f0*/  HFMA2 R14, -RZ, RZ, 0.96630859375, -0.0022525787353515625 ;  /* 0x3bbb989dff0e7431 */ /* 0x000fe200000001ff */
[----:B------:R-:W-:Y:S01]  /*0200*/  MOV R15, 0x437c0000 ;  /* 0x437c0000000f7802 */ /* 0x000fe20000000f00 */
[----:B------:R-:W-:-:S04]  /*0210*/  UIADD3 UR7, UPT, UPT, UR7, 0x8, URZ ;  /* 0x0000000807077890 */ /* 0x000fc8000fffe0ff */
[----:B------:R-:W-:Y:S01]  /*0220*/  UISETP.NE.AND UP1, UPT, UR7, URZ, UPT ;  /* 0x000000ff0700728c */ /* 0x000fe2000bf25270 */
[-C--:B--2---:R-:W-:Y:S01]  /*0230*/  FFMA.SAT R6, R21, R14.reuse, 0.5 ;  /* 0x3f00000015067423 */ /* 0x084fe2000000200e */
[----:B---3--:R-:W-:-:S03]  /*0240*/  FFMA.SAT R8, R9, R14, 0.5 ;  /* 0x3f00000009087423 */ /* 0x008fc6000000200e */
[-C--:B------:R-:W-:Y:S01]  /*0250*/  FFMA.RM R6, R6, R15.reuse, 12582913 ;  /* 0x4b40000106067423 */ /* 0x080fe2000000400f */
[----:B------:R-:W-:-:S03]  /*0260*/  FFMA.RM R8, R8, R15, 12582913 ;  /* 0x4b40000108087423 */ /* 0x000fc6000000400f */
[----:B------:R-:W-:Y:S01]  /*0270*/  FADD R12, R6, -12583039 ;  /* 0xcb40007f060c7421 */ /* 0x000fe20000000000 */
[----:B------:R-:W-:-:S03]  /*0280*/  FADD R10, R8, -12583039 ;  /* 0xcb40007f080a7421 */ /* 0x000fc60000000000 */
[----:B------:R-:W-:Y:S01]  /*0290*/  FFMA R12, R21, 1.4426950216293334961, -R12 ;  /* 0x3fb8aa3b150c7823 */ /* 0x000fe2000000080c */
[-C--:B----4-:R-:W-:Y:S01]  /*02a0*/  FFMA.SAT R18, R11, R14.reuse, 0.5 ;  /* 0x3f0000000b127423 */ /* 0x090fe2000000200e */
[----:B------:R-:W-:Y:S01]  /*02b0*/  FFMA R10, R9, 1.4426950216293334961, -R10 ;  /* 0x3fb8aa3b090a7823 */ /* 0x000fe2000000080a */
[-C--:B-----5:R-:W-:Y:S01]  /*02c0*/  FFMA.SAT R22, R19, R14.reuse, 0.5 ;  /* 0x3f00000013167423 */ /* 0x0a0fe2000000200e */
[----:B------:R-:W-:Y:S01]  /*02d0*/  FFMA R20, R21, 1.925963033500011079e-08, R12 ;  /* 0x32a5706015147823 */ /* 0x000fe2000000000c */
[----:B------:R-:W-:Y:S01]  /*02e0*/  FFMA.SAT R12, R17, R14, 0.5 ;  /* 0x3f000000110c7423 */ /* 0x000fe2000000200e */
[----:B------:R-:W-:Y:S01]  /*02f0*/  FFMA R16, R9, 1.925963033500011079e-08, R10 ;  /* 0x32a5706009107823 */ /* 0x000fe2000000000a */
[-C--:B------:R-:W-:Y:S01]  /*0300*/  FFMA.RM R10, R18, R15.reuse, 12582913 ;  /* 0x4b400001120a7423 */ /* 0x080fe2000000400f */
[-C--:B------:R-:W-:Y:S01]  /*0310*/  FFMA.RM R9, R22, R15.reuse, 12582913 ;  /* 0x4b40000116097423 */ /* 0x080fe2000000400f */
[----:B------:R-:W-:Y:S02]  /*0320*/  FFMA.RM R12, R12, R15, 12582913 ;  /* 0x4b4000010c0c7423 */ /* 0x000fe4000000400f */
[----:B------:R-:W-:Y:S01]  /*0330*/  FADD R18, R10, -12583039 ;  /* 0xcb40007f0a127421 */ /* 0x000fe20000000000 */
[----:B------:R-:W-:Y:S01]  /*0340*/  FADD R22, R9, -12583039 ;  /* 0xcb40007f09167421 */ /* 0x000fe20000000000 */
[----:B------:R-:W-:-:S02]  /*0350*/  FADD R24, R12, -12583039 ;  /* 0xcb40007f0c187421 */ /* 0x000fc40000000000 */
[----:B------:R-:W-:Y:S01]  /*0360*/  FFMA R18, R11, 1.4426950216293334961, -R18 ;  /* 0x3fb8aa3b0b127823 */ /* 0x000fe20000000812 */
[----:B------:R-:W-:Y:S01]  /*0370*/  FFMA R22, R19, 1.4426950216293334961, -R22 ;  /* 0x3fb8aa3b13167823 */ /* 0x000fe20000000816 */
[-C--:B------:R-:W-:Y:S01]  /*0380*/  FFMA.SAT R26, R13, R14.reuse, 0.5 ;  /* 0x3f0000000d1a7423 */ /* 0x080fe2000000200e */
[----:B------:R-:W-:Y:S01]  /*0390*/  FFMA R24, R17, 1.4426950216293334961, -R24 ;  /* 0x3fb8aa3b11187823 */ /* 0x000fe20000000818 */
[----:B------:R-:W-:Y:S01]  /*03a0*/  FFMA R11, R11, 1.925963033500011079e-08, R18 ;  /* 0x32a570600b0b7823 */ /* 0x000fe20000000012 */
[----:B------:R-:W-:Y:S01]  /*03b0*/  FFMA R18, R19, 1.925963033500011079e-08, R22 ;  /* 0x32a5706013127823 */ /* 0x000fe20000000016 */
[-C--:B------:R-:W-:Y:S01]  /*03c0*/  FFMA.RM R19, R26, R15.reuse, 12582913 ;  /* 0x4b4000011a137423 */ /* 0x080fe2000000400f */
[-C--:B------:R-:W-:Y:S01]  /*03d0*/  FFMA.SAT R26, R7, R14.reuse, 0.5 ;  /* 0x3f000000071a7423 */ /* 0x080fe2000000200e */
[----:B------:R-:W-:Y:S01]  /*03e0*/  FFMA R17, R17, 1.925963033500011079e-08, R24 ;  /* 0x32a5706011117823 */ /* 0x000fe20000000018 */
[----:B------:R-:W-:Y:S02]  /*03f0*/  FFMA.SAT R24, R2, R14, 0.5 ;  /* 0x3f00000002187423 */ /* 0x000fe4000000200e */
[----:B------:R-:W-:-:S02]  /*0400*/  FFMA.RM R21, R26, R15, 12582913 ;  /* 0x4b4000011a157423 */ /* 0x000fc4000000400f */
[----:B------:R-:W-:Y:S01]  /*0410*/  FFMA.RM R15, R24, R15, 12582913 ;  /* 0x4b400001180f7423 */ /* 0x000fe2000000400f */
[----:B------:R-:W-:Y:S01]  /*0420*/  FADD R22, R19, -12583039 ;  /* 0xcb40007f13167421 */ /* 0x000fe20000000000 */
[----:B------:R-:W-:Y:S02]  /*0430*/  FADD R14, R21, -12583039 ;  /* 0xcb40007f150e7421 */ /* 0x000fe40000000000 */
[----:B------:R-:W-:Y:S01]  /*0440*/  FADD R25, R15, -12583039 ;  /* 0xcb40007f0f197421 */ /* 0x000fe20000000000 */
[----:B------:R-:W-:Y:S01]  /*0450*/  FFMA R22, R13, 1.4426950216293334961, -R22 ;  /* 0x3fb8aa3b0d167823 */ /* 0x000fe20000000816 */
[----:B------:R-:W-:Y:S02]  /*0460*/  FFMA R14, R7, 1.4426950216293334961, -R14 ;  /* 0x3fb8aa3b070e7823 */ /* 0x000fe4000000080e */
[C---:B------:R-:W-:Y:S01]  /*0470*/  FFMA R27, R2.reuse, 1.4426950216293334961, -R25 ;  /* 0x3fb8aa3b021b7823 */ /* 0x040fe20000000819 */
[----:B------:R-:W0:Y:S01]  /*0480*/  MUFU.EX2 R16, R16 ;  /* 0x0000001000107308 */ /* 0x000e220000000800 */
[----:B------:R-:W-:Y:S01]  /*0490*/  FFMA R13, R13, 1.925963033500011079e-08, R22 ;  /* 0x32a570600d0d7823 */ /* 0x000fe20000000016 */
[----:B------:R-:W-:Y:S01]  /*04a0*/  FFMA R7, R7, 1.925963033500011079e-08, R14 ;  /* 0x32a5706007077823 */ /* 0x000fe2000000000e */
[----:B------:R-:W-:-:S05]  /*04b0*/  FFMA R2, R2, 1.925963033500011079e-08, R27 ;  /* 0x32a5706002027823 */ /* 0x000fca000000001b */
[----:B------:R-:W1:Y:S01]  /*04c0*/  MUFU.EX2 R20, R20 ;  /* 0x0000001400147308 */ /* 0x000e620000000800 */
[----:B------:R-:W-:-:S07]  /*04d0*/  SHF.L.U32 R23, R8, 0x17, RZ ;  /* 0x0000001708177819 */ /* 0x000fce00000006ff */
[----:B------:R-:W2:Y:S08]  /*04e0*/  MUFU.EX2 R11, R11 ;  /* 0x0000000b000b7308 */ /* 0x000eb00000000800 */
[----:B------:R-:W3:Y:S08]  /*04f0*/  MUFU.EX2 R17, R17 ;  /* 0x0000001100117308 */ /* 0x000ef00000000800 */
[----:B------:R-:W4:Y:S08]  /*0500*/  MUFU.EX2 R13, R13 ;  /* 0x0000000d000d7308 */ /* 0x000f300000000800 */
[----:B------:R-:W5:Y:S08]  /*0510*/  MUFU.EX2 R7, R7 ;  /* 0x0000000700077308 */ /* 0x000f700000000800 */
[----:B------:R-:W5:Y:S01]  /*0520*/  MUFU.EX2 R2, R2 ;  /* 0x0000000200027308 */ /* 0x000f620000000800 */
[----:B------:R-:W-:Y:S01]  /*0530*/  SHF.L.U32 R25, R6, 0x17, RZ ;  /* 0x0000001706197819 */ /* 0x000fe200000006ff */
[----:B0-----:R-:W-:-:S06]  /*0540*/  FMUL R16, R23, R16 ;  /* 0x0000001017107220 */ /* 0x001fcc0000400000 */
[----:B------:R-:W0:Y:S01]  /*0550*/  MUFU.EX2 R18, R18 ;  /* 0x0000001200127308 */ /* 0x000e220000000800 */
[----:B------:R-:W-:Y:S02]  /*0560*/  SHF.L.U32 R10, R10, 0x17, RZ ;  /* 0x000000170a0a7819 */ /* 0x000fe400000006ff */
[----:B------:R-:W-:Y:S02]  /*0570*/  SHF.L.U32 R12, R12, 0x17, RZ ;  /* 0x000000170c0c7819 */ /* 0x000fe400000006ff */
[----:B------:R-:W-:Y:S02]  /*0580*/  SHF.L.U32 R6, R19, 0x17, RZ ;  /* 0x0000001713067819 */ /* 0x000fe400000006ff */
[----:B------:R-:W-:Y:S02]  /*0590*/  SHF.L.U32 R8, R21, 0x17, RZ ;  /* 0x0000001715087819 */ /* 0x000fe400000006ff */
[----:B------:R-:W-:Y:S01]  /*05a0*/  SHF.L.U32 R15, R15, 0x17, RZ ;  /* 0x000000170f0f7819 */ /* 0x000fe200000006ff */
[----:B-1----:R-:W-:Y:S01]  /*05b0*/  FMUL R20, R25, R20 ;  /* 0x0000001419147220 */ /* 0x002fe20000400000 */
[----:B------:R-:W-:Y:S01]  /*05c0*/  FADD R3, R16, R3 ;  /* 0x0000000310037221 */ /* 0x000fe20000000000 */
[----:B--2---:R-:W-:Y:S01]  /*05d0*/  FMUL R10, R10, R11 ;  /* 0x0000000b0a0a7220 */ /* 0x004fe20000400000 */
[----:B------:R-:W-:Y:S01]  /*05e0*/  SHF.L.U32 R9, R9, 0x17, RZ ;  /* 0x0000001709097819 */ /* 0x000fe200000006ff */
[----:B---3--:R-:W-:Y:S01]  /*05f0*/  FMUL R12, R12, R17 ;  /* 0x000000110c0c7220 */ /* 0x008fe20000400000 */
[----:B----4-:R-:W-:Y:S01]  /*0600*/  FMUL R6, R6, R13 ;  /* 0x0000000d06067220 */ /* 0x010fe20000400000 */
[----:B-----5:R-:W-:Y:S01]  /*0610*/  FMUL R7, R8, R7 ;  /* 0x0000000708077220 */ /* 0x020fe20000400000 */
[----:B------:R-:W-:Y:S01]  /*0620*/  FMUL R2, R15, R2 ;  /* 0x000000020f027220 */ /* 0x000fe20000400000 */
[----:B------:R-:W-:Y:S01]  /*0630*/  FADD R3, R3, R20 ;  /* 0x0000001403037221 */ /* 0x000fe20000000000 */
[----:B------:R-:W-:Y:S01]  /*0640*/  STG.E desc[UR10][R4.64+-0x10], R16 ;  /* 0xfffff01004007986 */ /* 0x000fe2000c10190a */
[----:B0-----:R-:W-:-:S02]  /*0650*/  FMUL R9, R9, R18 ;  /* 0x0000001209097220 */ /* 0x001fc40000400000 */
[----:B------:R-:W-:Y:S01]  /*0660*/  FADD R3, R3, R10 ;  /* 0x0000000a03037221 */ /* 0x000fe20000000000 */
[----:B------:R-:W-:Y:S04]  /*0670*/  STG.E desc[UR10][R4.64+-0xc], R20 ;  /* 0xfffff41404007986 */ /* 0x000fe8000c10190a */
[----:B------:R-:W-:Y:S04]  /*0680*/  STG.E desc[UR10][R4.64+-0x8], R10 ;  /* 0xfffff80a04007986 */ /* 0x000fe8000c10190a */
[----:B------:R-:W-:Y:S04]  /*0690*/  STG.E desc[UR10][R4.64], R12 ;  /* 0x0000000c04007986 */ /* 0x000fe8000c10190a */
[----:B------:R-:W-:Y:S04]  /*06a0*/  STG.E desc[UR10][R4.64+0x4], R6 ;  /* 0x0000040604007986 */ /* 0x000fe8000c10190a */
[----:B------:R-:W-:Y:S04]  /*06b0*/  STG.E desc[UR10][R4.64+0x8], R7 ;  /* 0x0000080704007986 */ /* 0x000fe8000c10190a */
[----:B------:R-:W-:Y:S01]  /*06c0*/  STG.E desc[UR10][R4.64+0xc], R2 ;  /* 0x00000c0204007986 */ /* 0x000fe2000c10190a */
[----:B------:R-:W-:-:S04]  /*06d0*/  FADD R3, R3, R9 ;  /* 0x0000000903037221 */ /* 0x000fc80000000000 */
[----:B------:R-:W-:-:S04]  /*06e0*/  FADD R3, R3, R12 ;  /* 0x0000000c03037221 */ /* 0x000fc80000000000 */
[----:B------:R-:W-:Y:S01]  /*06f0*/  FADD R3, R3, R6 ;  /* 0x0000000603037221 */ /* 0x000fe20000000000 */
[----:B------:R-:W-:-:S03]  /*0700*/  IADD3 R8, P0, PT, R4, 0x20, RZ ;  /* 0x0000002004087810 */ /* 0x000fc60007f1e0ff */
[----:B------:R-:W-:Y:S01]  /*0710*/  FADD R3, R3, R7 ;  /* 0x0000000703037221 */ /* 0x000fe20000000000 */
[----:B------:R0:W-:Y:S03]  /*0720*/  STG.E desc[UR10][R4.64+-0x4], R9 ;  /* 0xfffffc0904007986 */ /* 0x0001e6000c10190a */
[----:B------:R-:W-:Y:S01]  /*0730*/  FADD R3, R3, R2 ;  /* 0x0000000203037221 */ /* 0x000fe20000000000 */
[----:B0-----:R-:W-:Y:S01]  /*0740*/  IADD3.X R9, PT, PT, RZ, R5, RZ, P0, !PT ;  /* 0x00000005ff097210 */ /* 0x001fe200007fe4ff */
[----:B------:R-:W-:Y:S06]  /*0750*/  BRA.U UP1, `(.L_x_18) ;  /* 0xfffffff9017c7547 */ /* 0x000fec000b83ffff */
.L_x_17:
[----:B------:R-:W-:Y:S05]  /*0760*/  BRA.U !UP0, `(.L_x_16) ;  /* 0x0000000508987547 */ /* 0x000fea000b800000 */
[----:B------:R-:W0:Y:S01]  /*0770*/  LDCU UR4, c[0x0][0x388] ;  /* 0x00007100ff0477ac */ /* 0x000e220008000800 */
[----:B------:R-:W-:Y:S02]  /*0780*/  UISETP.GE.U32.AND UP0, UPT, UR8, 0x4, UPT ;  /* 0x000000040800788c */ /* 0x000fe4000bf06070 */
[----:B0-----:R-:W-:-:S04]  /*0790*/  ULOP3.LUT UR5, UR4, 0x3, URZ, 0xc0, !UPT ;  /* 0x0000000304057892 */ /* 0x001fc8000f8ec0ff */
[----:B------:R-:W-:-:S03]  /*07a0*/  UISETP.NE.AND UP1, UPT, UR5, URZ, UPT ;  /* 0x000000ff0500728c */ /* 0x000fc6000bf25270 */
[----:B------:R-:W-:Y:S08]  /*07b0*/  BRA.U !UP0, `(.L_x_19) ;  /* 0x0000000108c47547 */ /* 0x000ff0000b800000 */
[----:B------:R-:W0:Y:S02]  /*07c0*/  LDC.64 R4, c[0x0][0x380] ;  /* 0x0000e000ff047b82 */ /* 0x000e240000000a00 */
[----:B0-----:R-:W-:-:S05]  /*07d0*/  IMAD.WIDE.U32 R4, R0, 0x4, R4 ;  /* 0x0000000400047825 */ /* 0x001fca00078e0004 */
[----:B------:R-:W2:Y:S04]  /*07e0*/  LDG.E R8, desc[UR10][R4.64] ;  /* 0x0000000a04087981 */ /* 0x000ea8000c1e1900 */
[----:B------:R-:W3:Y:S04]  /*07f0*/  LDG.E R12, desc[UR10][R4.64+0x8] ;  /* 0x0000080a040c7981 */ /* 0x000ee8000c1e1900 */
[----:B------:R-:W4:Y:S04]  /*0800*/  LDG.E R2, desc[UR10][R4.64+0xc] ;  /* 0x00000c0a04027981 */ /* 0x000f28000c1e1900 */
[----:B------:R-:W5:Y:S01]  /*0810*/  LDG.E R10, desc[UR10][R4.64+0x4] ;  /* 0x0000040a040a7981 */ /* 0x000f62000c1e1900 */
[----:B------:R-:W-:Y:S01]  /*0820*/  HFMA2 R15, -RZ, RZ, 0.96630859375, -0.0022525787353515625 ;  /* 0x3bbb989dff0f7431 */ /* 0x000fe200000001ff */
[----:B------:R-:W-:-:S02]  /*0830*/  MOV R16, 0x437c0000 ;  /* 0x437c000000107802 */ /* 0x000fc40000000f00 */
[----:B------:R-:W-:Y:S02]  /*0840*/  IADD3 R0, PT, PT, R0, 0x4, RZ ;  /* 0x0000000400007810 */ /* 0x000fe40007ffe0ff */
[----:B--2---:R-:W-:-:S04]  /*0850*/  FFMA.SAT R6, R8, R15, 0.5 ;  /* 0x3f00000008067423 */ /* 0x004fc8000000200f */
[----:B------:R-:W-:-:S04]  /*0860*/  FFMA.RM R6, R6, R16, 12582913 ;  /* 0x4b40000106067423 */ /* 0x000fc80000004010 */
[----:B------:R-:W-:Y:S01]  /*0870*/  FADD R9, R6, -12583039 ;  /* 0xcb40007f06097421 */ /* 0x000fe20000000000 */
[-C--:B---3--:R-:W-:Y:S01]  /*0880*/  FFMA.SAT R13, R12, R15.reuse, 0.5 ;  /* 0x3f0000000c0d7423 */ /* 0x088fe2000000200f */
[-C--:B----4-:R-:W-:Y:S02]  /*0890*/  FFMA.SAT R14, R2, R15.reuse, 0.5 ;  /* 0x3f000000020e7423 */ /* 0x090fe4000000200f */
[----:B------:R-:W-:Y:S01]  /*08a0*/  FFMA R9, R8, 1.4426950216293334961, -R9 ;  /* 0x3fb8aa3b08097823 */ /* 0x000fe20000000809 */
[----:B-----5:R-:W-:Y:S01]  /*08b0*/  FFMA.SAT R7, R10, R15, 0.5 ;  /* 0x3f0000000a077423 */ /* 0x020fe2000000200f */
[-C--:B------:R-:W-:Y:S02]  /*08c0*/  FFMA.RM R14, R14, R16.reuse, 12582913 ;  /* 0x4b4000010e0e7423 */ /* 0x080fe40000004010 */
[----:B------:R-:W-:Y:S01]  /*08d0*/  FFMA R9, R8, 1.925963033500011079e-08, R9 ;  /* 0x32a5706008097823 */ /* 0x000fe20000000009 */
[-C--:B------:R-:W-:Y:S01]  /*08e0*/  FFMA.RM R8, R13, R16.reuse, 12582913 ;  /* 0x4b4000010d087423 */ /* 0x080fe20000004010 */
[----:B------:R-:W-:Y:S01]  /*08f0*/  FFMA.RM R7, R7, R16, 12582913 ;  /* 0x4b40000107077423 */ /* 0x000fe20000004010 */
[----:B------:R-:W-:-:S02]  /*0900*/  FADD R15, R14, -12583039 ;  /* 0xcb40007f0e0f7421 */ /* 0x000fc40000000000 */
[----:B------:R-:W-:Y:S01]  /*0910*/  FADD R13, R8, -12583039 ;  /* 0xcb40007f080d7421 */ /* 0x000fe20000000000 */
[----:B------:R-:W-:Y:S01]  /*0920*/  FADD R11, R7, -12583039 ;  /* 0xcb40007f070b7421 */ /* 0x000fe20000000000 */
[----:B------:R-:W-:Y:S02]  /*0930*/  FFMA R15, R2, 1.4426950216293334961, -R15 ;  /* 0x3fb8aa3b020f7823 */ /* 0x000fe4000000080f */
[----:B------:R-:W-:Y:S01]  /*0940*/  FFMA R13, R12, 1.4426950216293334961, -R13 ;  /* 0x3fb8aa3b0c0d7823 */ /* 0x000fe2000000080d */
[----:B------:R-:W-:Y:S01]  /*0950*/  FFMA R11, R10, 1.4426950216293334961, -R11 ;  /* 0x3fb8aa3b0a0b7823 */ /* 0x000fe2000000080b */
[----:B------:R-:W-:Y:S02]  /*0960*/  FFMA R15, R2, 1.925963033500011079e-08, R15 ;  /* 0x32a57060020f7823 */ /* 0x000fe4000000000f */
[----:B------:R-:W-:Y:S01]  /*0970*/  FFMA R13, R12, 1.925963033500011079e-08, R13 ;  /* 0x32a570600c0d7823 */ /* 0x000fe2000000000d */
[----:B------:R-:W-:Y:S01]  /*0980*/  FFMA R11, R10, 1.925963033500011079e-08, R11 ;  /* 0x32a570600a0b7823 */ /* 0x000fe2000000000b */
[----:B------:R-:W0:Y:S08]  /*0990*/  MUFU.EX2 R9, R9 ;  /* 0x0000000900097308 */ /* 0x000e300000000800 */
[----:B------:R-:W1:Y:S08]  /*09a0*/  MUFU.EX2 R10, R11 ;  /* 0x0000000b000a7308 */ /* 0x000e700000000800 */
[----:B------:R-:W2:Y:S08]  /*09b0*/  MUFU.EX2 R13, R13 ;  /* 0x0000000d000d7308 */ /* 0x000eb00000000800 */
[----:B------:R-:W3:Y:S01]  /*09c0*/  MUFU.EX2 R15, R15 ;  /* 0x0000000f000f7308 */ /* 0x000ee20000000800 */
[----:B------:R-:W-:-:S02]  /*09d0*/  SHF.L.U32 R6, R6, 0x17, RZ ;  /* 0x0000001706067819 */ /* 0x000fc400000006ff */
[----:B------:R-:W-:Y:S02]  /*09e0*/  SHF.L.U32 R7, R7, 0x17, RZ ;  /* 0x0000001707077819 */ /* 0x000fe400000006ff */
[----:B------:R-:W-:Y:S02]  /*09f0*/  SHF.L.U32 R8, R8, 0x17, RZ ;  /* 0x0000001708087819 */ /* 0x000fe400000006ff */
[----:B------:R-:W-:Y:S01]  /*0a00*/  SHF.L.U32 R14, R14, 0x17, RZ ;  /* 0x000000170e0e7819 */ /* 0x000fe200000006ff */
[----:B0-----:R-:W-:Y:S01]  /*0a10*/  FMUL R6, R6, R9 ;  /* 0x0000000906067220 */ /* 0x001fe20000400000 */
[----:B-1----:R-:W-:Y:S01]  /*0a20*/  FMUL R7, R7, R10 ;  /* 0x0000000a07077220 */ /* 0x002fe20000400000 */
[----:B--2---:R-:W-:Y:S02]  /*0a30*/  FMUL R8, R8, R13 ;  /* 0x0000000d08087220 */ /* 0x004fe40000400000 */
[----:B---3--:R-:W-:Y:S01]  /*0a40*/  FMUL R14, R14, R15 ;  /* 0x0000000f0e0e7220 */ /* 0x008fe20000400000 */
[----:B------:R0:W-:Y:S04]  /*0a50*/  STG.E desc[UR10][R4.64], R6 ;  /* 0x0000000604007986 */ /* 0x0001e8000c10190a */
[----:B------:R0:W-:Y:S04]  /*0a60*/  STG.E desc[UR10][R4.64+0x4], R7 ;  /* 0x0000040704007986 */ /* 0x0001e8000c10190a */
[----:B------:R0:W-:Y:S04]  /*0a70*/  STG.E desc[UR10][R4.64+0x8], R8 ;  /* 0x0000080804007986 */ /* 0x0001e8000c10190a */
[----:B------:R0:W-:Y:S01]  /*0a80*/  STG.E desc[UR10][R4.64+0xc], R14 ;  /* 0x00000c0e04007986 */ /* 0x0001e2000c10190a */
[----:B------:R-:W-:-:S04]  /*0a90*/  FADD R3, R3, R6 ;  /* 0x0000000603037221 */ /* 0x000fc80000000000 */
[----:B------:R-:W-:-:S04]  /*0aa0*/  FADD R3, R3, R7 ;  /* 0x0000000703037221 */ /* 0x000fc80000000000 */
[----:B------:R-:W-:-:S04]  /*0ab0*/  FADD R3, R3, R8 ;  /* 0x0000000803037221 */ /* 0x000fc80000000000 */
[----:B0-----:R-:W-:-:S07]  /*0ac0*/  FADD R3, R3, R14 ;  /* 0x0000000e03037221 */ /* 0x001fce0000000000 */
.L_x_19:
[----:B------:R-:W-:Y:S05]  /*0ad0*/  BRA.U !UP1, `(.L_x_16) ;  /* 0x0000000109bc7547 */ /* 0x000fea000b800000 */
[----:B------:R-:W-:Y:S02]  /*0ae0*/  UISETP.NE.AND UP0, UPT, UR5, 0x1, UPT ;  /* 0x000000010500788c */ /* 0x000fe4000bf05270 */
[----:B------:R-:W-:-:S04]  /*0af0*/  ULOP3.LUT UR4, UR4, 0x1, URZ, 0xc0, !UPT ;  /* 0x0000000104047892 */ /* 0x000fc8000f8ec0ff */
[----:B------:R-:W-:-:S03]  /*0b00*/  UISETP.NE.U32.AND UP1, UPT, UR4, 0x1, UPT ;  /* 0x000000010400788c */ /* 0x000fc6000bf25070 */
[----:B------:R-:W-:Y:S08]  /*0b10*/  BRA.U !UP0, `(.L_x_20) ;  /* 0x00000001086c7547 */ /* 0x000ff0000b800000 */
[----:B------:R-:W0:Y:S02]  /*0b20*/  LDC.64 R4, c[0x0][0x380] ;  /* 0x0000e000ff047b82 */ /* 0x000e240000000a00 */
[----:B0-----:R-:W-:-:S05]  /*0b30*/  IMAD.WIDE.U32 R4, R0, 0x4, R4 ;  /* 0x0000000400047825 */ /* 0x001fca00078e0004 */
[----:B------:R-:W2:Y:S04]  /*0b40*/  LDG.E R2, desc[UR10][R4.64] ;  /* 0x0000000a04027981 */ /* 0x000ea8000c1e1900 */
[----:B------:R-:W3:Y:S01]  /*0b50*/  LDG.E R8, desc[UR10][R4.64+0x4] ;  /* 0x0000040a04087981 */ /* 0x000ee2000c1e1900 */
[----:B------:R-:W-:Y:S01]  /*0b60*/  HFMA2 R9, -RZ, RZ, 0.96630859375, -0.0022525787353515625 ;  /* 0x3bbb989dff097431 */ /* 0x000fe200000001ff */
[----:B------:R-:W-:Y:S02]  /*0b70*/  MOV R10, 0x437c0000 ;  /* 0x437c0000000a7802 */ /* 0x000fe40000000f00 */
[----:B------:R-:W-:Y:S02]  /*0b80*/  IADD3 R0, PT, PT, R0, 0x2, RZ ;  /* 0x0000000200007810 */ /* 0x000fe40007ffe0ff */
[-C--:B--2---:R-:W-:Y:S01]  /*0b90*/  FFMA.SAT R6, R2, R9.reuse, 0.5 ;  /* 0x3f00000002067423 */ /* 0x084fe20000002009 */
[----:B---3--:R-:W-:-:S03]  /*0ba0*/  FFMA.SAT R9, R8, R9, 0.5 ;  /* 0x3f00000008097423 */ /* 0x008fc60000002009 */
[-C--:B------:R-:W-:Y:S01]  /*0bb0*/  FFMA.RM R6, R6, R10.reuse, 12582913 ;  /* 0x4b40000106067423 */ /* 0x080fe2000000400a */
[----:B------:R-:W-:-:S03]  /*0bc0*/  FFMA.RM R9, R9, R10, 12582913 ;  /* 0x4b40000109097423 */ /* 0x000fc6000000400a */
[C---:B------:R-:W-:Y:S01]  /*0bd0*/  FADD R7, R6.reuse, -12583039 ;  /* 0xcb40007f06077421 */ /* 0x040fe20000000000 */
[----:B------:R-:W-:Y:S01]  /*0be0*/  SHF.L.U32 R6, R6, 0x17, RZ ;  /* 0x0000001706067819 */ /* 0x000fe200000006ff */
[C---:B------:R-:W-:Y:S02]  /*0bf0*/  FADD R11, R9.reuse, -12583039 ;  /* 0xcb40007f090b7421 */ /* 0x040fe40000000000 */
[----:B------:R-:W-:Y:S01]  /*0c00*/  FFMA R7, R2, 1.4426950216293334961, -R7 ;  /* 0x3fb8aa3b02077823 */ /* 0x000fe20000000807 */
[----:B------:R-:W-:Y:S01]  /*0c10*/  SHF.L.U32 R9, R9, 0x17, RZ ;  /* 0x0000001709097819 */ /* 0x000fe200000006ff */
[----:B------:R-:W-:Y:S02]  /*0c20*/  FFMA R11, R8, 1.4426950216293334961, -R11 ;  /* 0x3fb8aa3b080b7823 */ /* 0x000fe4000000080b */
[----:B------:R-:W-:Y:S02]  /*0c30*/  FFMA R7, R2, 1.925963033500011079e-08, R7 ;  /* 0x32a5706002077823 */ /* 0x000fe40000000007 */
[----:B------:R-:W-:-:S04]  /*0c40*/  FFMA R11, R8, 1.925963033500011079e-08, R11 ;  /* 0x32a57060080b7823 */ /* 0x000fc8000000000b */
[----:B------:R-:W0:Y:S08]  /*0c50*/  MUFU.EX2 R7, R7 ;  /* 0x0000000700077308 */ /* 0x000e300000000800 */
[----:B------:R-:W1:Y:S01]  /*0c60*/  MUFU.EX2 R2, R11 ;  /* 0x0000000b00027308 */ /* 0x000e620000000800 */
[----:B0-----:R-:W-:-:S04]  /*0c70*/  FMUL R6, R6, R7 ;  /* 0x0000000706067220 */ /* 0x001fc80000400000 */
[----:B------:R-:W-:Y:S01]  /*0c80*/  FADD R3, R3, R6 ;  /* 0x0000000603037221 */ /* 0x000fe20000000000 */
[----:B------:R0:W-:Y:S01]  /*0c90*/  STG.E desc[UR10][R4.64], R6 ;  /* 0x0000000604007986 */ /* 0x0001e2000c10190a */
[----:B-1----:R-:W-:-:S04]  /*0ca0*/  FMUL R2, R9, R2 ;  /* 0x0000000209027220 */ /* 0x002fc80000400000 */
[----:B------:R-:W-:Y:S01]  /*0cb0*/  FADD R3, R3, R2 ;  /* 0x0000000203037221 */ /* 0x000fe20000000000 */
[----:B------:R0:W-:Y:S06]  /*0cc0*/  STG.E desc[UR10][R4.64+0x4], R2 ;  /* 0x0000040204007986 */ /* 0x0001ec000c10190a */
.L_x_20:
[----:B------:R-:W-:Y:S05]  /*0cd0*/  BRA.U UP1, `(.L_x_16) ;  /* 0x00000001013c7547 */ /* 0x000fea000b800000 */
[----:B0-----:R-:W0:Y:S02]  /*0ce0*/  LDC.64 R4, c[0x0][0x380] ;  /* 0x0000e000ff047b82 */ /* 0x001e240000000a00 */
[----:B0-----:R-:W-:-:S05]  /*0cf0*/  IMAD.WIDE.U32 R4, R0, 0x4, R4 ;  /* 0x0000000400047825 */ /* 0x001fca00078e0004 */
[----:B------:R-:W2:Y:S01]  /*0d00*/  LDG.E R0, desc[UR10][R4.64] ;  /* 0x0000000a04007981 */ /* 0x000ea2000c1e1900 */
[----:B------:R-:W-:Y:S01]  /*0d10*/  HFMA2 R7, -RZ, RZ, 0.96630859375, -0.0022525787353515625 ;  /* 0x3bbb989dff077431 */ /* 0x000fe200000001ff */
[----:B------:R-:W-:-:S04]  /*0d20*/  MOV R9, 0x437c0000 ;  /* 0x437c000000097802 */ /* 0x000fc80000000f00 */
[----:B--2---:R-:W-:-:S04]  /*0d30*/  FFMA.SAT R2, R0, R7, 0.5 ;  /* 0x3f00000000027423 */ /* 0x004fc80000002007 */
[----:B------:R-:W-:-:S04]  /*0d40*/  FFMA.RM R2, R2, R9, 12582913 ;  /* 0x4b40000102027423 */ /* 0x000fc80000004009 */
[C---:B------:R-:W-:Y:S01]  /*0d50*/  FADD R7, R2.reuse, -12583039 ;  /* 0xcb40007f02077421 */ /* 0x040fe20000000000 */
[----:B------:R-:W-:-:S03]  /*0d60*/  SHF.L.U32 R2, R2, 0x17, RZ ;  /* 0x0000001702027819 */ /* 0x000fc600000006ff */
[----:B------:R-:W-:-:S04]  /*0d70*/  FFMA R7, R0, 1.4426950216293334961, -R7 ;  /* 0x3fb8aa3b00077823 */ /* 0x000fc80000000807 */
[----:B------:R-:W-:-:S06]  /*0d80*/  FFMA R7, R0, 1.925963033500011079e-08, R7 ;  /* 0x32a5706000077823 */ /* 0x000fcc0000000007 */
[----:B------:R-:W0:Y:S02]  /*0d90*/  MUFU.EX2 R7, R7 ;  /* 0x0000000700077308 */ /* 0x000e240000000800 */
[----:B0-----:R-:W-:-:S04]  /*0da0*/  FMUL R2, R2, R7 ;  /* 0x0000000702027220 */ /* 0x001fc80000400000 */
[----:B------:R-:W-:Y:S01]  /*0db0*/  FADD R3, R3, R2 ;  /* 0x0000000203037221 */ /* 0x000fe20000000000 */
[----:B------:R1:W-:Y:S06]  /*0dc0*/  STG.E desc[UR10][R4.64], R2 ;  /* 0x0000000204007986 */ /* 0x0003ec000c10190a */
.L_x_16:
[----:B------:R-:W2:Y:S02]  /*0dd0*/  LDC R0, c[0x0][0x388] ;  /* 0x0000e200ff007b82 */ /* 0x000ea40000000800 */
[----:B--2---:R-:W-:-:S13]  /*0de0*/  ISETP.GE.AND P0, PT, R0, 0x1, PT ;  /* 0x000000010000780c */ /* 0x004fda0003f06270 */
[----:B------:R-:W-:Y:S05]  /*0df0*/  @!P0 EXIT ;  /* 0x000000000000894d */ /* 0x000fea0003800000 */
[C---:B------:R-:W-:Y:S01]  /*0e00*/  ISETP.GE.U32.AND P0, PT, R0.reuse, 0x10, PT ;  /* 0x000000100000780c */ /* 0x040fe20003f06070 */
[----:B01----:R-:W-:Y:S01]  /*0e10*/  HFMA2 R2, -RZ, RZ, 0, 0 ;  /* 0x00000000ff027431 */ /* 0x003fe200000001ff */
[----:B------:R-:W-:-:S11]  /*0e20*/  LOP3.LUT R10, R0, 0xf, RZ, 0xc0, !PT ;  /* 0x0000000f000a7812 */ /* 0x000fd600078ec0ff */
[----:B------:R-:W-:Y:S05]  /*0e30*/  @!P0 BRA `(.L_x_21) ;  /* 0x0000000c00948947 */ /* 0x000fea0003800000 */
[----:B------:R-:W0:Y:S01]  /*0e40*/  LDCU.64 UR4, c[0x0][0x380] ;  /* 0x00007000ff0477ac */ /* 0x000e220008000a00 */
[----:B------:R-:W-:-:S04]  /*0e50*/  LOP3.LUT R2, R0, 0x7ffffff0, RZ, 0xc0, !PT ;  /* 0x7ffffff000027812 */ /* 0x000fc800078ec0ff */
[----:B------:R-:W-:Y:S01]  /*0e60*/  IADD3 R6, PT, PT, -R2, RZ, RZ ;  /* 0x000000ff02067210 */ /* 0x000fe20007ffe1ff */
[----:B0-----:R-:W-:-:S04]  /*0e70*/  UIADD3 UR4, UP0, UPT, UR4, 0x20, URZ ;  /* 0x0000002004047890 */ /* 0x001fc8000ff1e0ff */
[----:B------:R-:W-:Y:S02]  /*0e80*/  UIADD3.X UR5, UPT, UPT, URZ, UR5, URZ, UP0, !UPT ;  /* 0x00000005ff057290 */ /* 0x000fe400087fe4ff */
[----:B------:R-:W-:-:S04]  /*0e90*/  MOV R0, UR4 ;  /* 0x0000000400007c02 */ /* 0x000fc80008000f00 */
[----:B------:R-:W-:-:S07]  /*0ea0*/  MOV R7, UR5 ;  /* 0x0000000500077c02 */ /* 0x000fce0008000f00 */
.L_x_38:
[----:B0-----:R-:W-:Y:S02]  /*0eb0*/  MOV R4, R0 ;  /* 0x0000000000047202 */ /* 0x001fe40000000f00 */
[----:B------:R-:W-:-:S05]  /*0ec0*/  MOV R5, R7 ;  /* 0x0000000700057202 */ /* 0x000fca0000000f00 */
[----:B------:R-:W2:Y:S01]  /*0ed0*/  LDG.E R0, desc[UR10][R4.64+-0x20] ;  /* 0xffffe00a04007981 */ /* 0x000ea2000c1e1900 */
[----:B------:R-:W0:Y:S01]  /*0ee0*/  MUFU.RCP R8, R3 ;  /* 0x0000000300087308 */ /* 0x000e220000001000 */
[----:B------:R-:W-:-:S04]  /*0ef0*/  IADD3 R6, PT, PT, R6, 0x10, RZ ;  /* 0x0000001006067810 */ /* 0x000fc80007ffe0ff */
[----:B------:R-:W-:Y:S01]  /*0f00*/  ISETP.NE.AND P2, PT, R6, RZ, PT ;  /* 0x000000ff0600720c */ /* 0x000fe20003f45270 */
[----:B0-----:R-:W-:-:S04]  /*0f10*/  FFMA R7, R8, -R3, 1 ;  /* 0x3f80000008077423 */ /* 0x001fc80000000803 */
[----:B------:R-:W-:Y:S01]  /*0f20*/  FFMA R7, R8, R7, R8 ;  /* 0x0000000708077223 */ /* 0x000fe20000000008 */
[----:B--2---:R-:W0:Y:S03]  /*0f30*/  FCHK P0, R0, R3 ;  /* 0x0000000300007302 */ /* 0x004e260000000000 */
[----:B------:R-:W-:-:S04]  /*0f40*/  FFMA R8, R0, R7, RZ ;  /* 0x0000000700087223 */ /* 0x000fc800000000ff */
[----:B------:R-:W-:-:S04]  /*0f50*/  FFMA R9, R8, -R3, R0 ;  /* 0x8000000308097223 */ /* 0x000fc80000000000 */
[----:B------:R-:W-:Y:S01]  /*0f60*/  FFMA R7, R7, R9, R8 ;  /* 0x0000000907077223 */ /* 0x000fe20000000008 */
[----:B0-----:R-:W-:Y:S06]  /*0f70*/  @!P0 BRA `(.L_x_22) ;  /* 0x0000000000088947 */ /* 0x001fec0003800000 */
[----:B------:R-:W-:-:S07]  /*0f80*/  MOV R8, 0xfa0 ;  /* 0x00000fa000087802 */ /* 0x000fce0000000f00 */
[----:B------:R-:W-:Y:S05]  /*0f90*/  CALL.REL.NOINC `($__internal_0_$__cuda_sm3x_div_rn_noftz_f32_slowpath) ;  /* 0x00000018006c7944 */ /* 0x000fea0003c00000 */
.L_x_22:
[----:B------:R-:W2:Y:S01]  /*0fa0*/  LDG.E R11, desc[UR10][R4.64+-0x1c] ;  /* 0xffffe40a040b7981 */ /* 0x000ea2000c1e1900 */
[----:B------:R-:W0:Y:S03]  /*0fb0*/  MUFU.RCP R0, R3 ;  /* 0x0000000300007308 */ /* 0x000e260000001000 */
[----:B------:R1:W-:Y:S01]  /*0fc0*/  STG.E desc[UR10][R4.64+-0x20], R7 ;  /* 0xffffe00704007986 */ /* 0x0003e2000c10190a */
[----:B0-----:R-:W-:-:S04]  /*0fd0*/  FFMA R9, R0, -R3, 1 ;  /* 0x3f80000000097423 */ /* 0x001fc80000000803 */
[----:B------:R-:W-:Y:S01]  /*0fe0*/  FFMA R0, R0, R9, R0 ;  /* 0x0000000900007223 */ /* 0x000fe20000000000 */
[----:B--2---:R-:W0:Y:S03]  /*0ff0*/  FCHK P0, R11, R3 ;  /* 0x000000030b007302 */ /* 0x004e260000000000 */
[----:B------:R-:W-:-:S04]  /*1000*/  FFMA R8, R0, R11, RZ ;  /* 0x0000000b00087223 */ /* 0x000fc800000000ff */
[----:B------:R-:W-:-:S04]  /*1010*/  FFMA R9, R8, -R3, R11 ;  /* 0x8000000308097223 */ /* 0x000fc8000000000b */
[----:B------:R-:W-:Y:S01]  /*1020*/  FFMA R9, R0, R9, R8 ;  /* 0x0000000900097223 */ /* 0x000fe20000000008 */
[----:B01----:R-:W-:Y:S06]  /*1030*/  @!P0 BRA `(.L_x_23) ;  /* 0x0000000000108947 */ /* 0x003fec0003800000 */
[----:B------:R-:W-:Y:S02]  /*1040*/  MOV R0, R11 ;  /* 0x0000000b00007202 */ /* 0x000fe40000000f00 */
[----:B------:R-:W-:-:S07]  /*1050*/  MOV R8, 0x1070 ;  /* 0x0000107000087802 */ /* 0x000fce0000000f00 */
[----:B------:R-:W-:Y:S05]  /*1060*/  CALL.REL.NOINC `($__internal_0_$__cuda_sm3x_div_rn_noftz_f32_slowpath) ;  /* 0x0000001800387944 */ /* 0x000fea0003c00000 */
[----:B------:R-:W-:-:S07]  /*1070*/  MOV R9, R7 ;  /* 0x0000000700097202 */ /* 0x000fce0000000f00 */
.L_x_23:
        /* <DEDUP_REMOVED lines=13> */
.L_x_24:
        /* <DEDUP_REMOVED lines=14> */
.L_x_25:
        /* <DEDUP_REMOVED lines=13> */
.L_x_26:
        /* <DEDUP_REMOVED lines=14> */
.L_x_27:
        /* <DEDUP_REMOVED lines=13> */
.L_x_28:
        /* <DEDUP_REMOVED lines=14> */
.L_x_29:
        /* <DEDUP_REMOVED lines=13> */
.L_x_30:
        /* <DEDUP_REMOVED lines=14> */
.L_x_31:
        /* <DEDUP_REMOVED lines=13> */
.L_x_32:
        /* <DEDUP_REMOVED lines=14> */
.L_x_33:
        /* <DEDUP_REMOVED lines=13> */
.L_x_34:
        /* <DEDUP_REMOVED lines=14> */
.L_x_35:
        /* <DEDUP_REMOVED lines=13> */
.L_x_36:
        /* <DEDUP_REMOVED lines=14> */
.L_x_37:
[----:B------:R0:W-:Y:S01]  /*1c50*/  STG.E desc[UR10][R4.64+0x1c], R9 ;  /* 0x00001c0904007986 */ /* 0x0001e2000c10190a */
[----:B------:R-:W-:-:S04]  /*1c60*/  IADD3 R0, P0, PT, R4, 0x40, RZ ;  /* 0x0000004004007810 */ /* 0x000fc80007f1e0ff */
[----:B------:R-:W-:Y:S01]  /*1c70*/  IADD3.X R7, PT, PT, RZ, R5, RZ, P0, !PT ;  /* 0x00000005ff077210 */ /* 0x000fe200007fe4ff */
[----:B------:R-:W-:Y:S08]  /*1c80*/  @P2 BRA `(.L_x_38) ;  /* 0xfffffff000882947 */ /* 0x000ff0000383ffff */
.L_x_21:
[----:B------:R-:W-:-:S13]  /*1c90*/  ISETP.NE.AND P0, PT, R10, RZ, PT ;  /* 0x000000ff0a00720c */ /* 0x000fda0003f05270 */
[----:B------:R-:W-:Y:S05]  /*1ca0*/  @!P0 EXIT ;  /* 0x000000000000894d */ /* 0x000fea0003800000 */
[----:B------:R-:W1:Y:S01]  /*1cb0*/  LDCU UR4, c[0x0][0x388] ;  /* 0x00007100ff0477ac */ /* 0x000e620008000800 */
[----:B------:R-:W-:Y:S01]  /*1cc0*/  ISETP.GE.U32.AND P0, PT, R10, 0x8, PT ;  /* 0x000000080a00780c */ /* 0x000fe20003f06070 */
[----:B-1----:R-:W-:-:S12]  /*1cd0*/  ULOP3.LUT UR4, UR4, 0x7, URZ, 0xc0, !UPT ;  /* 0x0000000704047892 */ /* 0x002fd8000f8ec0ff */
[----:B------:R-:W-:Y:S05]  /*1ce0*/  @!P0 BRA `(.L_x_39) ;  /* 0x0000000400bc8947 */ /* 0x000fea0003800000 */
[----:B0-----:R-:W0:Y:S02]  /*1cf0*/  LDC.64 R4, c[0x0][0x380] ;  /* 0x0000e000ff047b82 */ /* 0x001e240000000a00 */
[----:B0-----:R-:W-:-:S05]  /*1d00*/  IMAD.WIDE.U32 R4, R2, 0x4, R4 ;  /* 0x0000000402047825 */ /* 0x001fca00078e0004 */
[----:B------:R-:W2:Y:S01]  /*1d10*/  LDG.E R9, desc[UR10][R4.64] ;  /* 0x0000000a04097981 */ /* 0x000ea2000c1e1900 */
[----:B------:R-:W0:Y:S02]  /*1d20*/  MUFU.RCP R0, R3 ;  /* 0x0000000300007308 */ /* 0x000e240000001000 */
[----:B0-----:R-:W-:-:S04]  /*1d30*/  FFMA R7, R0, -R3, 1 ;  /* 0x3f80000000077423 */ /* 0x001fc80000000803 */
[----:B------:R-:W-:Y:S02]  /*1d40*/  FFMA R0, R0, R7, R0 ;  /* 0x0000000700007223 */ /* 0x000fe40000000000 */
[----:B--2---:R-:W0:Y:S02]  /*1d50*/  FCHK P0, R9, R3 ;  /* 0x0000000309007302 */ /* 0x004e240000000000 */
[----:B------:R-:W-:-:S04]  /*1d60*/  FFMA R6, R0, R9, RZ ;  /* 0x0000000900067223 */ /* 0x000fc800000000ff */
[----:B------:R-:W-:-:S04]  /*1d70*/  FFMA R7, R6, -R3, R9 ;  /* 0x8000000306077223 */ /* 0x000fc80000000009 */
[----:B------:R-:W-:Y:S01]  /*1d80*/  FFMA R7, R0, R7, R6 ;  /* 0x0000000700077223 */ /* 0x000fe20000000006 */
[----:B0-----:R-:W-:Y:S06]  /*1d90*/  @!P0 BRA `(.L_x_40) ;  /* 0x00000000000c8947 */ /* 0x001fec0003800000 */
[----:B------:R-:W-:Y:S02]  /*1da0*/  MOV R0, R9 ;  /* 0x0000000900007202 */ /* 0x000fe40000000f00 */
[----:B------:R-:W-:-:S07]  /*1db0*/  MOV R8, 0x1dd0 ;  /* 0x00001dd000087802 */ /* 0x000fce0000000f00 */
[----:B------:R-:W-:Y:S05]  /*1dc0*/  CALL.REL.NOINC `($__internal_0_$__cuda_sm3x_div_rn_noftz_f32_slowpath) ;  /* 0x0000000800e07944 */ /* 0x000fea0003c00000 */
.L_x_40:
        /* <DEDUP_REMOVED lines=14> */
.L_x_41:
        /* <DEDUP_REMOVED lines=13> */
.L_x_42:
        /* <DEDUP_REMOVED lines=14> */
.L_x_43:
        /* <DEDUP_REMOVED lines=13> */
.L_x_44:
        /* <DEDUP_REMOVED lines=14> */
.L_x_45:
        /* <DEDUP_REMOVED lines=13> */
.L_x_46:
        /* <DEDUP_REMOVED lines=14> */
.L_x_47:
[----:B------:R1:W-:Y:S01]  /*23c0*/  STG.E desc[UR10][R4.64+0x1c], R9 ;  /* 0x00001c0904007986 */ /* 0x0003e2000c10190a */
[----:B------:R-:W-:-:S07]  /*23d0*/  IADD3 R2, PT, PT, R2, 0x8, RZ ;  /* 0x0000000802027810 */ /* 0x000fce0007ffe0ff */
.L_x_39:
[----:B------:R-:W-:-:S13]  /*23e0*/  ISETP.NE.AND P0, PT, RZ, UR4, PT ;  /* 0x00000004ff007c0c */ /* 0x000fda000bf05270 */
[----:B------:R-:W-:Y:S05]  /*23f0*/  @!P0 EXIT ;  /* 0x000000000000894d */ /* 0x000fea0003800000 */
[----:B------:R-:W2:Y:S01]  /*2400*/  LDCU UR5, c[0x0][0x388] ;  /* 0x00007100ff0577ac */ /* 0x000ea20008000800 */
[----:B------:R-:W-:Y:S02]  /*2410*/  UISETP.GE.U32.AND UP0, UPT, UR4, 0x4, UPT ;  /* 0x000000040400788c */ /* 0x000fe4000bf06070 */
[----:B--2---:R-:W-:-:S07]  /*2420*/  ULOP3.LUT UR5, UR5, 0x3, URZ, 0xc0, !UPT ;  /* 0x0000000305057892 */ /* 0x004fce000f8ec0ff */
[----:B------:R-:W-:Y:S05]  /*2430*/  BRA.U !UP0, `(.L_x_48) ;  /* 0x0000000108e47547 */ /* 0x000fea000b800000 */
[----:B01----:R-:W0:Y:S02]  /*2440*/  LDC.64 R4, c[0x0][0x380] ;  /* 0x0000e000ff047b82 */ /* 0x003e240000000a00 */
        /* <DEDUP_REMOVED lines=13> */
.L_x_49:
        /* <DEDUP_REMOVED lines=14> */
.L_x_50:
        /* <DEDUP_REMOVED lines=13> */
.L_x_51:
        /* <DEDUP_REMOVED lines=14> */
.L_x_52:
[----:B------:R2:W-:Y:S01]  /*27b0*/  STG.E desc[UR10][R4.64+0xc], R9 ;  /* 0x00000c0904007986 */ /* 0x0005e2000c10190a */
[----:B------:R-:W-:-:S07]  /*27c0*/  IADD3 R2, PT, PT, R2, 0x4, RZ ;  /* 0x0000000402027810 */ /* 0x000fce0007ffe0ff */
.L_x_48:
[----:B------:R-:W-:-:S13]  /*27d0*/  ISETP.NE.AND P0, PT, RZ, UR5, PT ;  /* 0x00000005ff007c0c */ /* 0x000fda000bf05270 */
[----:B------:R-:W-:Y:S05]  /*27e0*/  @!P0 EXIT ;  /* 0x000000000000894d */ /* 0x000fea0003800000 */
[----:B012---:R-:W0:Y:S01]  /*27f0*/  LDC.64 R4, c[0x0][0x380] ;  /* 0x0000e000ff047b82 */ /* 0x007e220000000a00 */
[----:B------:R-:W-:Y:S01]  /*2800*/  UIADD3 UR4, UPT, UPT, -UR5, URZ, URZ ;  /* 0x000000ff05047290 */ /* 0x000fe2000fffe1ff */
[----:B0-----:R-:W-:-:S11]  /*2810*/  IMAD.WIDE.U32 R4, R2, 0x4, R4 ;  /* 0x0000000402047825 */ /* 0x001fd600078e0004 */
.L_x_54:
[----:B------:R-:W2:Y:S01]  /*2820*/  LDG.E R9, desc[UR10][R4.64] ;  /* 0x0000000a04097981 */ /* 0x000ea2000c1e1900 */
[----:B------:R-:W0:Y:S01]  /*2830*/  MUFU.RCP R0, R3 ;  /* 0x0000000300007308 */ /* 0x000e220000001000 */
[----:B------:R-:W-:-:S04]  /*2840*/  UIADD3 UR4, UPT, UPT, UR4, 0x1, URZ ;  /* 0x0000000104047890 */ /* 0x000fc8000fffe0ff */
[----:B------:R-:W-:Y:S01]  /*2850*/  UISETP.NE.AND UP0, UPT, UR4, URZ, UPT ;  /* 0x000000ff0400728c */ /* 0x000fe2000bf05270 */
[----:B0-----:R-:W-:-:S04]  /*2860*/  FFMA R7, R0, -R3, 1 ;  /* 0x3f80000000077423 */ /* 0x001fc80000000803 */
[----:B------:R-:W-:Y:S01]  /*2870*/  FFMA R0, R0, R7, R0 ;  /* 0x0000000700007223 */ /* 0x000fe20000000000 */
[----:B--2---:R-:W0:Y:S03]  /*2880*/  FCHK P0, R9, R3 ;  /* 0x0000000309007302 */ /* 0x004e260000000000 */
[----:B------:R-:W-:-:S04]  /*2890*/  FFMA R2, R0, R9, RZ ;  /* 0x0000000900027223 */ /* 0x000fc800000000ff */
[----:B------:R-:W-:-:S04]  /*28a0*/  FFMA R7, R2, -R3, R9 ;  /* 0x8000000302077223 */ /* 0x000fc80000000009 */
[----:B------:R-:W-:Y:S01]  /*28b0*/  FFMA R7, R0, R7, R2 ;  /* 0x0000000700077223 */ /* 0x000fe20000000002 */
[----:B0-----:R-:W-:Y:S06]  /*28c0*/  @!P0 BRA `(.L_x_53) ;  /* 0x00000000000c8947 */ /* 0x001fec0003800000 */
[----:B------:R-:W-:Y:S02]  /*28d0*/  MOV R0, R9 ;  /* 0x0000000900007202 */ /* 0x000fe40000000f00 */
[----:B------:R-:W-:-:S07]  /*28e0*/  MOV R8, 0x2900 ;  /* 0x0000290000087802 */ /* 0x000fce0000000f00 */
[----:B------:R-:W-:Y:S05]  /*28f0*/  CALL.REL.NOINC `($__internal_0_$__cuda_sm3x_div_rn_noftz_f32_slowpath) ;  /* 0x0000000000147944 */ /* 0x000fea0003c00000 */
.L_x_53:
[----:B------:R0:W-:Y:S02]  /*2900*/  STG.E desc[UR10][R4.64], R7 ;  /* 0x0000000704007986 */ /* 0x0001e4000c10190a */
[----:B0-----:R-:W-:-:S04]  /*2910*/  IADD3 R4, P0, PT, R4, 0x4, RZ ;  /* 0x0000000404047810 */ /* 0x001fc80007f1e0ff */
[----:B------:R-:W-:Y:S01]  /*2920*/  IADD3.X R5, PT, PT, RZ, R5, RZ, P0, !PT ;  /* 0x00000005ff057210 */ /* 0x000fe200007fe4ff */
[----:B------:R-:W-:Y:S08]  /*2930*/  BRA.U UP0, `(.L_x_54) ;  /* 0xfffffffd00b87547 */ /* 0x000ff0000b83ffff */
[----:B------:R-:W-:Y:S05]  /*2940*/  EXIT ;  /* 0x000000000000794d */ /* 0x000fea0003800000 */
        .weak           $__internal_0_$__cuda_sm3x_div_rn_noftz_f32_slowpath
        .type           $__internal_0_$__cuda_sm3x_div_rn_noftz_f32_slowpath,@function
        .size           $__internal_0_$__cuda_sm3x_div_rn_noftz_f32_slowpath,(.L_x_65 - $__internal_0_$__cuda_sm3x_div_rn_noftz_f32_slowpath)
$__internal_0_$__cuda_sm3x_div_rn_noftz_f32_slowpath:
[----:B------:R-:W-:Y:S02]  /*2950*/  SHF.R.U32.HI R7, RZ, 0x17, R3 ;  /* 0x00000017ff077819 */ /* 0x000fe40000011603 */
[----:B------:R-:W-:Y:S02]  /*2960*/  SHF.R.U32.HI R9, RZ, 0x17, R0 ;  /* 0x00000017ff097819 */ /* 0x000fe40000011600 */
[----:B------:R-:W-:Y:S02]  /*2970*/  LOP3.LUT R7, R7, 0xff, RZ, 0xc0, !PT ;  /* 0x000000ff07077812 */ /* 0x000fe400078ec0ff */
[----:B------:R-:W-:Y:S02]  /*2980*/  LOP3.LUT R13, R9, 0xff, RZ, 0xc0, !PT ;  /* 0x000000ff090d7812 */ /* 0x000fe400078ec0ff */
[----:B------:R-:W-:Y:S02]  /*2990*/  IADD3 R14, PT, PT, R7, -0x1, RZ ;  /* 0xffffffff070e7810 */ /* 0x000fe40007ffe0ff */
[----:B------:R-:W-:-:S02]  /*29a0*/  IADD3 R12, PT, PT, R13, -0x1, RZ ;  /* 0xffffffff0d0c7810 */ /* 0x000fc40007ffe0ff */
[----:B------:R-:W-:Y:S02]  /*29b0*/  ISETP.GT.U32.AND P0, PT, R14, 0xfd, PT ;  /* 0x000000fd0e00780c */ /* 0x000fe40003f04070 */
[----:B------:R-:W-:Y:S02]  /*29c0*/  MOV R11, R3 ;  /* 0x00000003000b7202 */ /* 0x000fe40000000f00 */
[----:B------:R-:W-:-:S13]  /*29d0*/  ISETP.GT.U32.OR P0, PT, R12, 0xfd, P0 ;  /* 0x000000fd0c00780c */ /* 0x000fda0000704470 */
[----:B------:R-:W-:Y:S01]  /*29e0*/  @!P0 MOV R9, RZ ;  /* 0x000000ff00098202 */ /* 0x000fe20000000f00 */
[----:B------:R-:W-:Y:S06]  /*29f0*/  @!P0 BRA `(.L_x_55) ;  /* 0x00000000005c8947 */ /* 0x000fec0003800000 */
[----:B------:R-:W-:Y:S02]  /*2a00*/  FSETP.GTU.FTZ.AND P0, PT, |R0|, +INF , PT ;  /* 0x7f8000000000780b */ /* 0x000fe40003f1c200 */
[----:B------:R-:W-:-:S04]  /*2a10*/  FSETP.GTU.FTZ.AND P1, PT, |R3|, +INF , PT ;  /* 0x7f8000000300780b */ /* 0x000fc80003f3c200 */
[----:B------:R-:W-:-:S13]  /*2a20*/  PLOP3.LUT P0, PT, P0, P1, PT, 0xf8, 0x8f ;  /* 0x00000000008f781c */ /* 0x000fda0000703f70 */
[----:B------:R-:W-:Y:S05]  /*2a30*/  @P0 BRA `(.L_x_56) ;  /* 0x0000000400440947 */ /* 0x000fea0003800000 */
[----:B------:R-:W-:-:S13]  /*2a40*/  LOP3.LUT P0, RZ, R11, 0x7fffffff, R0, 0xc8, !PT ;  /* 0x7fffffff0bff7812 */ /* 0x000fda000780c800 */
[----:B------:R-:W-:Y:S05]  /*2a50*/  @!P0 BRA `(.L_x_57) ;  /* 0x0000000400348947 */ /* 0x000fea0003800000 */
[C---:B------:R-:W-:Y:S02]  /*2a60*/  FSETP.NEU.FTZ.AND P3, PT, |R0|.reuse, +INF , PT ;  /* 0x7f8000000000780b */ /* 0x040fe40003f7d200 */
[----:B------:R-:W-:Y:S02]  /*2a70*/  FSETP.NEU.FTZ.AND P1, PT, |R3|, +INF , PT ;  /* 0x7f8000000300780b */ /* 0x000fe40003f3d200 */
[----:B------:R-:W-:-:S11]  /*2a80*/  FSETP.NEU.FTZ.AND P0, PT, |R0|, +INF , PT ;  /* 0x7f8000000000780b */ /* 0x000fd60003f1d200 */
[----:B------:R-:W-:Y:S05]  /*2a90*/  @!P1 BRA !P3, `(.L_x_57) ;  /* 0x0000000400249947 */ /* 0x000fea0005800000 */
[----:B------:R-:W-:-:S04]  /*2aa0*/  LOP3.LUT P3, RZ, R0, 0x7fffffff, RZ, 0xc0, !PT ;  /* 0x7fffffff00ff7812 */ /* 0x000fc8000786c0ff */
[----:B------:R-:W-:-:S13]  /*2ab0*/  PLOP3.LUT P1, PT, P1, P3, PT, 0x2f, 0xf2 ;  /* 0x0000000000f2781c */ /* 0x000fda0000f26577 */
[----:B------:R-:W-:Y:S05]  /*2ac0*/  @P1 BRA `(.L_x_58) ;  /* 0x0000000400101947 */ /* 0x000fea0003800000 */
[----:B------:R-:W-:-:S04]  /*2ad0*/  LOP3.LUT P1, RZ, R11, 0x7fffffff, RZ, 0xc0, !PT ;  /* 0x7fffffff0bff7812 */ /* 0x000fc8000782c0ff */
[----:B------:R-:W-:-:S13]  /*2ae0*/  PLOP3.LUT P0, PT, P0, P1, PT, 0x2f, 0xf2 ;  /* 0x0000000000f2781c */ /* 0x000fda0000702577 */
[----:B------:R-:W-:Y:S05]  /*2af0*/  @P0 BRA `(.L_x_59) ;  /* 0x0000000000f80947 */ /* 0x000fea0003800000 */
[----:B------:R-:W-:Y:S02]  /*2b00*/  ISETP.GE.AND P0, PT, R12, RZ, PT ;  /* 0x000000ff0c00720c */ /* 0x000fe40003f06270 */
[----:B------:R-:W-:-:S11]  /*2b10*/  ISETP.GE.AND P1, PT, R14, RZ, PT ;  /* 0x000000ff0e00720c */ /* 0x000fd60003f26270 */
[----:B------:R-:W-:Y:S01]  /*2b20*/  @P0 MOV R9, RZ ;  /* 0x000000ff00090202 */ /* 0x000fe20000000f00 */
[----:B------:R-:W-:Y:S01]  /*2b30*/  @!P0 FFMA R0, R0, 1.84467440737095516160e+19, RZ ;  /* 0x5f80000000008823 */ /* 0x000fe200000000ff */
[----:B------:R-:W-:Y:S01]  /*2b40*/  @!P0 MOV R9, 0xffffffc0 ;  /* 0xffffffc000098802 */ /* 0x000fe20000000f00 */
[----:B------:R-:W-:-:S03]  /*2b50*/  @!P1 FFMA R11, R3, 1.84467440737095516160e+19, RZ ;  /* 0x5f800000030b9823 */ /* 0x000fc600000000ff */
[----:B------:R-:W-:-:S07]  /*2b60*/  @!P1 IADD3 R9, PT, PT, R9, 0x40, RZ ;  /* 0x0000004009099810 */ /* 0x000fce0007ffe0ff */
.L_x_55:
[----:B------:R-:W-:Y:S02]  /*2b70*/  LEA R12, R7, 0xc0800000, 0x17 ;  /* 0xc0800000070c7811 */ /* 0x000fe400078eb8ff */
[----:B------:R-:W-:Y:S02]  /*2b80*/  IADD3 R13, PT, PT, R13, -0x7f, RZ ;  /* 0xffffff810d0d7810 */ /* 0x000fe40007ffe0ff */
[----:B------:R-:W-:-:S03]  /*2b90*/  IADD3 R14, PT, PT, -R12, R11, RZ ;  /* 0x0000000b0c0e7210 */ /* 0x000fc60007ffe1ff */
[C---:B------:R-:W-:Y:S01]  /*2ba0*/  IMAD R0, R13.reuse, -0x800000, R0 ;  /* 0xff8000000d007824 */ /* 0x040fe200078e0200 */
[----:B------:R0:W1:Y:S01]  /*2bb0*/  MUFU.RCP R11, R14 ;  /* 0x0000000e000b7308 */ /* 0x0000620000001000 */
[----:B------:R-:W-:Y:S01]  /*2bc0*/  FADD.FTZ R15, -R14, -RZ ;  /* 0x800000ff0e0f7221 */ /* 0x000fe20000010100 */
[----:B0-----:R-:W-:-:S04]  /*2bd0*/  IADD3 R14, PT, PT, R13, 0x7f, -R7 ;  /* 0x0000007f0d0e7810 */ /* 0x001fc80007ffe807 */
[----:B------:R-:W-:Y:S01]  /*2be0*/  IADD3 R14, PT, PT, R14, R9, RZ ;  /* 0x000000090e0e7210 */ /* 0x000fe20007ffe0ff */
[----:B-1----:R-:W-:-:S04]  /*2bf0*/  FFMA R12, R11, R15, 1 ;  /* 0x3f8000000b0c7423 */ /* 0x002fc8000000000f */
[----:B------:R-:W-:-:S04]  /*2c00*/  FFMA R11, R11, R12, R11 ;  /* 0x0000000c0b0b7223 */ /* 0x000fc8000000000b */
[----:B------:R-:W-:-:S04]  /*2c10*/  FFMA R12, R0, R11, RZ ;  /* 0x0000000b000c7223 */ /* 0x000fc800000000ff */
[----:B------:R-:W-:-:S04]  /*2c20*/  FFMA R16, R15, R12, R0 ;  /* 0x0000000c0f107223 */ /* 0x000fc80000000000 */
[----:B------:R-:W-:-:S04]  /*2c30*/  FFMA R12, R11, R16, R12 ;  /* 0x000000100b0c7223 */ /* 0x000fc8000000000c */
[----:B------:R-:W-:-:S04]  /*2c40*/  FFMA R15, R15, R12, R0 ;  /* 0x0000000c0f0f7223 */ /* 0x000fc80000000000 */
[----:B------:R-:W-:-:S05]  /*2c50*/  FFMA R0, R11, R15, R12 ;  /* 0x0000000f0b007223 */ /* 0x000fca000000000c */
[----:B------:R-:W-:-:S04]  /*2c60*/  SHF.R.U32.HI R7, RZ, 0x17, R0 ;  /* 0x00000017ff077819 */ /* 0x000fc80000011600 */
[----:B------:R-:W-:-:S04]  /*2c70*/  LOP3.LUT R7, R7, 0xff, RZ, 0xc0, !PT ;  /* 0x000000ff07077812 */ /* 0x000fc800078ec0ff */
[----:B------:R-:W-:-:S04]  /*2c80*/  IADD3 R13, PT, PT, R7, R14, RZ ;  /* 0x0000000e070d7210 */ /* 0x000fc80007ffe0ff */
[----:B------:R-:W-:-:S04]  /*2c90*/  IADD3 R7, PT, PT, R13, -0x1, RZ ;  /* 0xffffffff0d077810 */ /* 0x000fc80007ffe0ff */
[----:B------:R-:W-:-:S13]  /*2ca0*/  ISETP.GE.U32.AND P0, PT, R7, 0xfe, PT ;  /* 0x000000fe0700780c */ /* 0x000fda0003f06070 */
[----:B------:R-:W-:Y:S05]  /*2cb0*/  @!P0 BRA `(.L_x_60) ;  /* 0x0000000000808947 */ /* 0x000fea0003800000 */
[----:B------:R-:W-:-:S13]  /*2cc0*/  ISETP.GT.AND P0, PT, R13, 0xfe, PT ;  /* 0x000000fe0d00780c */ /* 0x000fda0003f04270 */
[----:B------:R-:W-:Y:S05]  /*2cd0*/  @P0 BRA `(.L_x_61) ;  /* 0x00000000006c0947 */ /* 0x000fea0003800000 */
[----:B------:R-:W-:-:S13]  /*2ce0*/  ISETP.GE.AND P0, PT, R13, 0x1, PT ;  /* 0x000000010d00780c */ /* 0x000fda0003f06270 */
[----:B------:R-:W-:Y:S05]  /*2cf0*/  @P0 BRA `(.L_x_62) ;  /* 0x0000000000980947 */ /* 0x000fea0003800000 */
[----:B------:R-:W-:Y:S02]  /*2d00*/  ISETP.GE.AND P0, PT, R13, -0x18, PT ;  /* 0xffffffe80d00780c */ /* 0x000fe40003f06270 */
[----:B------:R-:W-:-:S11]  /*2d10*/  LOP3.LUT R0, R0, 0x80000000, RZ, 0xc0, !PT ;  /* 0x8000000000007812 */ /* 0x000fd600078ec0ff */
[----:B------:R-:W-:Y:S05]  /*2d20*/  @!P0 BRA `(.L_x_62) ;  /* 0x00000000008c8947 */ /* 0x000fea0003800000 */
[-CC-:B------:R-:W-:Y:S01]  /*2d30*/  FFMA.RZ R7, R11, R15.reuse, R12.reuse ;  /* 0x0000000f0b077223 */ /* 0x180fe2000000c00c */
[C---:B------:R-:W-:Y:S02]  /*2d40*/  IADD3 R14, PT, PT, R13.reuse, 0x20, RZ ;  /* 0x000000200d0e7810 */ /* 0x040fe40007ffe0ff */
[----:B------:R-:W-:Y:S02]  /*2d50*/  ISETP.NE.AND P3, PT, R13, RZ, PT ;  /* 0x000000ff0d00720c */ /* 0x000fe40003f65270 */
[----:B------:R-:W-:Y:S01]  /*2d60*/  LOP3.LUT R9, R7, 0x7fffff, RZ, 0xc0, !PT ;  /* 0x007fffff07097812 */ /* 0x000fe200078ec0ff */
[CCC-:B------:R-:W-:Y:S01]  /*2d70*/  FFMA.RP R7, R11.reuse, R15.reuse, R12.reuse ;  /* 0x0000000f0b077223 */ /* 0x1c0fe2000000800c */
[----:B------:R-:W-:Y:S01]  /*2d80*/  FFMA.RM R12, R11, R15, R12 ;  /* 0x0000000f0b0c7223 */ /* 0x000fe2000000400c */
[----:B------:R-:W-:Y:S02]  /*2d90*/  ISETP.NE.AND P1, PT, R13, RZ, PT ;  /* 0x000000ff0d00720c */ /* 0x000fe40003f25270 */
[----:B------:R-:W-:-:S02]  /*2da0*/  LOP3.LUT R9, R9, 0x800000, RZ, 0xfc, !PT ;  /* 0x0080000009097812 */ /* 0x000fc400078efcff */
[----:B------:R-:W-:Y:S02]  /*2db0*/  IADD3 R11, PT, PT, -R13, RZ, RZ ;  /* 0x000000ff0d0b7210 */ /* 0x000fe40007ffe1ff */
[----:B------:R-:W-:Y:S02]  /*2dc0*/  SHF.L.U32 R14, R9, R14, RZ ;  /* 0x0000000e090e7219 */ /* 0x000fe400000006ff */
[----:B------:R-:W-:Y:S02]  /*2dd0*/  FSETP.NEU.FTZ.AND P0, PT, R7, R12, PT ;  /* 0x0000000c0700720b */ /* 0x000fe40003f1d000 */
[----:B------:R-:W-:Y:S02]  /*2de0*/  SEL R12, R11, RZ, P3 ;  /* 0x000000ff0b0c7207 */ /* 0x000fe40001800000 */
[----:B------:R-:W-:Y:S02]  /*2df0*/  ISETP.NE.AND P1, PT, R14, RZ, P1 ;  /* 0x000000ff0e00720c */ /* 0x000fe40000f25270 */
[----:B------:R-:W-:-:S02]  /*2e00*/  SHF.R.U32.HI R12, RZ, R12, R9 ;  /* 0x0000000cff0c7219 */ /* 0x000fc40000011609 */
[----:B------:R-:W-:Y:S02]  /*2e10*/  PLOP3.LUT P0, PT, P0, P1, PT, 0xf8, 0x8f ;  /* 0x00000000008f781c */ /* 0x000fe40000703f70 */
[----:B------:R-:W-:Y:S02]  /*2e20*/  SHF.R.U32.HI R14, RZ, 0x1, R12 ;  /* 0x00000001ff0e7819 */ /* 0x000fe4000001160c */
[----:B------:R-:W-:-:S04]  /*2e30*/  SEL R7, RZ, 0x1, !P0 ;  /* 0x00000001ff077807 */ /* 0x000fc80004000000 */
[----:B------:R-:W-:-:S04]  /*2e40*/  LOP3.LUT R7, R7, 0x1, R14, 0xf8, !PT ;  /* 0x0000000107077812 */ /* 0x000fc800078ef80e */
[----:B------:R-:W-:-:S04]  /*2e50*/  LOP3.LUT R7, R7, R12, RZ, 0xc0, !PT ;  /* 0x0000000c07077212 */ /* 0x000fc800078ec0ff */
[----:B------:R-:W-:-:S04]  /*2e60*/  IADD3 R7, PT, PT, R14, R7, RZ ;  /* 0x000000070e077210 */ /* 0x000fc80007ffe0ff */
[----:B------:R-:W-:Y:S01]  /*2e70*/  LOP3.LUT R0, R7, R0, RZ, 0xfc, !PT ;  /* 0x0000000007007212 */ /* 0x000fe200078efcff */
[----:B------:R-:W-:Y:S06]  /*2e80*/  BRA `(.L_x_62) ;  /* 0x0000000000347947 */ /* 0x000fec0003800000 */
.L_x_61:
[----:B------:R-:W-:-:S04]  /*2e90*/  LOP3.LUT R0, R0, 0x80000000, RZ, 0xc0, !PT ;  /* 0x8000000000007812 */ /* 0x000fc800078ec0ff */
[----:B------:R-:W-:Y:S01]  /*2ea0*/  LOP3.LUT R0, R0, 0x7f800000, RZ, 0xfc, !PT ;  /* 0x7f80000000007812 */ /* 0x000fe200078efcff */
[----:B------:R-:W-:Y:S06]  /*2eb0*/  BRA `(.L_x_62) ;  /* 0x0000000000287947 */ /* 0x000fec0003800000 */
.L_x_60:
[----:B------:R-:W-:Y:S01]  /*2ec0*/  LEA R0, R14, R0, 0x17 ;  /* 0x000000000e007211 */ /* 0x000fe200078eb8ff */
[----:B------:R-:W-:Y:S06]  /*2ed0*/  BRA `(.L_x_62) ;  /* 0x0000000000207947 */ /* 0x000fec0003800000 */
.L_x_59:
[----:B------:R-:W-:-:S04]  /*2ee0*/  LOP3.LUT R0, R11, 0x80000000, R0, 0x48, !PT ;  /* 0x800000000b007812 */ /* 0x000fc800078e4800 */
[----:B------:R-:W-:Y:S01]  /*2ef0*/  LOP3.LUT R0, R0, 0x7f800000, RZ, 0xfc, !PT ;  /* 0x7f80000000007812 */ /* 0x000fe200078efcff */
[----:B------:R-:W-:Y:S06]  /*2f00*/  BRA `(.L_x_62) ;  /* 0x0000000000147947 */ /* 0x000fec0003800000 */
.L_x_58:
[----:B------:R-:W-:Y:S01]  /*2f10*/  LOP3.LUT R0, R11, 0x80000000, R0, 0x48, !PT ;  /* 0x800000000b007812 */ /* 0x000fe200078e4800 */
[----:B------:R-:W-:Y:S06]  /*2f20*/  BRA `(.L_x_62) ;  /* 0x00000000000c7947 */ /* 0x000fec0003800000 */
.L_x_57:
[----:B------:R-:W0:Y:S01]  /*2f30*/  MUFU.RSQ R0, -QNAN ;  /* 0xffc0000000007908 */ /* 0x000e220000001400 */
[----:B------:R-:W-:Y:S05]  /*2f40*/  BRA `(.L_x_62) ;  /* 0x0000000000047947 */ /* 0x000fea0003800000 */
.L_x_56:
[----:B------:R-:W-:-:S07]  /*2f50*/  FADD.FTZ R0, R0, R3 ;  /* 0x0000000300007221 */ /* 0x000fce0000010000 */
.L_x_62:
[----:B------:R-:W-:Y:S01]  /*2f60*/  HFMA2 R9, -RZ, RZ, 0, 0 ;  /* 0x00000000ff097431 */ /* 0x000fe200000001ff */
[----:B0-----:R-:W-:-:S03]  /*2f70*/  MOV R7, R0 ;  /* 0x0000000000077202 */ /* 0x001fc60000000f00 */
[----:B------:R-:W-:Y:S05]  /*2f80*/  RET.REL.NODEC R8 `(_Z11softmax_GPUPfi) ;  /* 0xffffffd0081c7950 */ /* 0x000fea0003c3ffff */
.L_x_63:
        /* <DEDUP_REMOVED lines=15> */
.L_x_65:


//--------------------- .text._Z8relu_GPUPf       --------------------------
	.section	.text._Z8relu_GPUPf,"ax",@progbits
	.align	128
        .global         _Z8relu_GPUPf
        .type           _Z8relu_GPUPf,@function
        .size           _Z8relu_GPUPf,(.L_x_73 - _Z8relu_GPUPf)
        .other          _Z8relu_GPUPf,@"STO_CUDA_ENTRY STV_DEFAULT"
_Z8relu_GPUPf:
.text._Z8relu_GPUPf:
        /* <DEDUP_REMOVED lines=9> */
[----:B0-----:R-:W-:-:S05]  /*0090*/  IMAD.WIDE R2, R5, 0x4, R2 ;  /* 0x0000000405027825 */ /* 0x001fca00078e0202 */
[----:B-1----:R-:W2:Y:S02]  /*00a0*/  LDG.E R0, desc[UR4][R2.64] ;  /* 0x0000000402007981 */ /* 0x002ea4000c1e1900 */
[----:B--2---:R-:W-:-:S05]  /*00b0*/  FMNMX R5, RZ, R0, !PT ;  /* 0x00000000ff057209 */ /* 0x004fca0007800000 */
[----:B------:R-:W-:Y:S01]  /*00c0*/  STG.E desc[UR4][R2.64], R5 ;  /* 0x0000000502007986 */ /* 0x000fe2000c101904 */
[----:B------:R-:W-:Y:S05]  /*00d0*/  EXIT ;  /* 0x000000000000794d */ /* 0x000fea0003800000 */
.L_x_64:
        /* <DEDUP_REMOVED lines=10> */
.L_x_73:


//--------------------- .nv.shared.reserved.0     --------------------------
	.section	.nv.shared.reserved.0,"aw",@nobits
	.weak		__nv_reservedSMEM_offset_0_alias
	.size		__nv_reservedSMEM_offset_0_alias, 0, 64
	.other		__nv_reservedSMEM_offset_0_alias,@"STO_CUDA_RESERVED_SHARED STV_DEFAULT"
__nv_reservedSMEM_offset_0_alias:
	.zero		0
	.zero		64


//--------------------- .nv.constant0._Z25update_hidden_weights_GPUPfS_S_S_iif --------------------------
	.section	.nv.constant0._Z25update_hidden_weights_GPUPfS_S_S_iif,"a",@progbits
	.sectionflags	@""
	.align	4
.nv.constant0._Z25update_hidden_weights_GPUPfS_S_S_iif:
	.zero		940


//--------------------- .nv.constant0._Z25update_output_weights_GPUPfS_S_S_iif --------------------------
	.section	.nv.constant0._Z25update_output_weights_GPUPfS_S_S_iif,"a",@progbits
	.sectionflags	@""
	.align	4
.nv.constant0._Z25update_output_weights_GPUPfS_S_S_iif:
	.zero		940


//--------------------- .nv.constant0._Z27compute_hidden_gradient_GPUPfS_S_S_ii --------------------------
	.section	.nv.constant0._Z27compute_hidden_gradient_GPUPfS_S_S_ii,"a",@progbits
	.sectionflags	@""
	.align	4
.nv.constant0._Z27compute_hidden_gradient_GPUPfS_S_S_ii:
	.zero		936


//--------------------- .nv.constant0._Z27compute_output_gradient_GPUPfS_S_i --------------------------
	.section	.nv.constant0._Z27compute_output_gradient_GPUPfS_S_i,"a",@progbits
	.sectionflags	@""
	.align	4
.nv.constant0._Z27compute_output_gradient_GPUPfS_S_i:
	.zero		924


//--------------------- .nv.constant0._Z18forward_output_GPUPfS_S_S_ --------------------------
	.section	.nv.constant0._Z18forward_output_GPUPfS_S_S_,"a",@progbits
	.sectionflags	@""
	.align	4
.nv.constant0._Z18forward_output_GPUPfS_S_S_:
	.zero		928


//--------------------- .nv.constant0._Z18forward_hidden_GPUPfS_S_S_ --------------------------
	.section	.nv.constant0._Z18forward_hidden_GPUPfS_S_S_,"a",@progbits
	.sectionflags	@""
	.align	4
.nv.constant0._Z18forward_hidden_GPUPfS_S_S_:
	.zero		928


//--------------------- .nv.constant0._Z11softmax_GPUPfi --------------------------
	.section	.nv.constant0._Z11softmax_GPUPfi,"a",@progbits
	.sectionflags	@""
	.align	4
.nv.constant0._Z11softmax_GPUPfi:
	.zero		908


//--------------------- .nv.constant0._Z8relu_GPUPf --------------------------
	.section	.nv.constant0._Z8relu_GPUPf,"a",@progbits
	.sectionflags	@""
	.align	4
.nv.constant0._Z8relu_GPUPf:
	.zero		904


//--------------------- SYMBOLS --------------------------

	.type		.nv.reservedSmem.offset0,@object
	.size		.nv.reservedSmem.offset0,0x4
